	.target	sm_80

	.elftype	@"ET_EXEC"


//--------------------- .note.nv.tkinfo           --------------------------
	.section	.note.nv.tkinfo,"",@"SHT_NOTE"
	.sectionflags	@"SHF_NOTE_NV_TKINFO"
	.tkinfo
        /*0018*/ 	.word	0x00000002
        /*0030*/ 	.string	""
        /*0030*/ 	.string	"ptxas"
        /*0030*/ 	.string	"Cuda compilation tools, release 13.0, V13.0.88"
        /*0030*/ 	.string	"Build cuda_13.0.r13.0/compiler.36424714_0"
        /*0030*/ 	.string	"-v  -suppress-debug-info  -lineinfo  -arch sm_80 "



//--------------------- .note.nv.cuinfo           --------------------------
	.section	.note.nv.cuinfo,"",@"SHT_NOTE"
	.sectionflags	@"SHF_NOTE_NV_CUINFO"
        /*0018*/ 	.short	0x0002
        /*001a*/ 	.short	0x0050
        /*001c*/ 	.short	0x0082
	.zero		2


//--------------------- .nv.info                  --------------------------
	.section	.nv.info,"",@"SHT_CUDA_INFO"
	.align	4


	//----- nvinfo : EIATTR_REGCOUNT
	.align		4
        /*0000*/ 	.byte	0x04, 0x2f
        /*0002*/ 	.short	(.L_1 - .L_0)
	.align		4
.L_0:
        /*0004*/ 	.word	index@(matmul_kernel)
        /*0008*/ 	.word	0x00000050


	//----- nvinfo : EIATTR_FRAME_SIZE
	.align		4
.L_1:
        /*000c*/ 	.byte	0x04, 0x11
        /*000e*/ 	.short	(.L_3 - .L_2)
	.align		4
.L_2:
        /*0010*/ 	.word	index@(matmul_kernel)
        /*0014*/ 	.word	0x00000000


	//----- nvinfo : EIATTR_MIN_STACK_SIZE
	.align		4
.L_3:
        /*0018*/ 	.byte	0x04, 0x12
        /*001a*/ 	.short	(.L_5 - .L_4)
	.align		4
.L_4:
        /*001c*/ 	.word	index@(matmul_kernel)
        /*0020*/ 	.word	0x00000000
.L_5:


//--------------------- .nv.info.matmul_kernel    --------------------------
	.section	.nv.info.matmul_kernel,"",@"SHT_CUDA_INFO"
	.sectionflags	@""
	.align	4


	//----- nvinfo : EIATTR_CUDA_API_VERSION
	.align		4
        /*0000*/ 	.byte	0x04, 0x37
        /*0002*/ 	.short	(.L_7 - .L_6)
.L_6:
        /*0004*/ 	.word	0x00000082


	//----- nvinfo : EIATTR_SW2861232_WAR
	.align		4
.L_7:
        /*0008*/ 	.byte	0x01, 0x35
	.zero		2


	//----- nvinfo : EIATTR_PARAM_CBANK
	.align		4
        /*000c*/ 	.byte	0x04, 0x0a
        /*000e*/ 	.short	(.L_9 - .L_8)
	.align		4
.L_8:
        /*0010*/ 	.word	index@(.nv.constant0.matmul_kernel)
        /*0014*/ 	.short	0x0160
        /*0016*/ 	.short	0x0050


	//----- nvinfo : EIATTR_CBANK_PARAM_SIZE
	.align		4
.L_9:
        /*0018*/ 	.byte	0x03, 0x19
        /*001a*/ 	.short	0x0050


	//----- nvinfo : EIATTR_KPARAM_INFO
	.align		4
        /*001c*/ 	.byte	0x04, 0x17
        /*001e*/ 	.short	(.L_11 - .L_10)
.L_10:
        /*0020*/ 	.word	0x00000000
        /*0024*/ 	.short	0x000d
        /*0026*/ 	.short	0x0048
        /*0028*/ 	.byte	0x00, 0xf4, 0x21, 0x00


	//----- nvinfo : EIATTR_KPARAM_INFO
	.align		4
.L_11:
        /*002c*/ 	.byte	0x04, 0x17
        /*002e*/ 	.short	(.L_13 - .L_12)
.L_12:
        /*0030*/ 	.word	0x00000000
        /*0034*/ 	.short	0x000c
        /*0036*/ 	.short	0x0040
        /*0038*/ 	.byte	0x00, 0xf4, 0x21, 0x00


	//----- nvinfo : EIATTR_KPARAM_INFO
	.align		4
.L_13:
        /*003c*/ 	.byte	0x04, 0x17
        /*003e*/ 	.short	(.L_15 - .L_14)
.L_14:
        /*0040*/ 	.word	0x00000000
        /*0044*/ 	.short	0x000b
        /*0046*/ 	.short	0x0038
        /*0048*/ 	.byte	0x00, 0xf0, 0x11, 0x00


	//----- nvinfo : EIATTR_KPARAM_INFO
	.align		4
.L_15:
        /*004c*/ 	.byte	0x04, 0x17
        /*004e*/ 	.short	(.L_17 - .L_16)
.L_16:
        /*0050*/ 	.word	0x00000000
        /*0054*/ 	.short	0x000a
        /*0056*/ 	.short	0x0034
        /*0058*/ 	.byte	0x00, 0xf0, 0x11, 0x00


	//----- nvinfo : EIATTR_KPARAM_INFO
	.align		4
.L_17:
        /*005c*/ 	.byte	0x04, 0x17
        /*005e*/ 	.short	(.L_19 - .L_18)
.L_18:
        /*0060*/ 	.word	0x00000000
        /*0064*/ 	.short	0x0009
        /*0066*/ 	.short	0x0030
        /*0068*/ 	.byte	0x00, 0xf0, 0x11, 0x00


	//----- nvinfo : EIATTR_KPARAM_INFO
	.align		4
.L_19:
        /*006c*/ 	.byte	0x04, 0x17
        /*006e*/ 	.short	(.L_21 - .L_20)
.L_20:
        /*0070*/ 	.word	0x00000000
        /*0074*/ 	.short	0x0008
        /*0076*/ 	.short	0x002c
        /*0078*/ 	.byte	0x00, 0xf0, 0x11, 0x00


	//----- nvinfo : EIATTR_KPARAM_INFO
	.align		4
.L_21:
        /*007c*/ 	.byte	0x04, 0x17
        /*007e*/ 	.short	(.L_23 - .L_22)
.L_22:
        /*0080*/ 	.word	0x00000000
        /*0084*/ 	.short	0x0007
        /*0086*/ 	.short	0x0028
        /*0088*/ 	.byte	0x00, 0xf0, 0x11, 0x00


	//----- nvinfo : EIATTR_KPARAM_INFO
	.align		4
.L_23:
        /*008c*/ 	.byte	0x04, 0x17
        /*008e*/ 	.short	(.L_25 - .L_24)
.L_24:
        /*0090*/ 	.word	0x00000000
        /*0094*/ 	.short	0x0006
        /*0096*/ 	.short	0x0024
        /*0098*/ 	.byte	0x00, 0xf0, 0x11, 0x00


	//----- nvinfo : EIATTR_KPARAM_INFO
	.align		4
.L_25:
        /*009c*/ 	.byte	0x04, 0x17
        /*009e*/ 	.short	(.L_27 - .L_26)
.L_26:
        /*00a0*/ 	.word	0x00000000
        /*00a4*/ 	.short	0x0005
        /*00a6*/ 	.short	0x0020
        /*00a8*/ 	.byte	0x00, 0xf0, 0x11, 0x00


	//----- nvinfo : EIATTR_KPARAM_INFO
	.align		4
.L_27:
        /*00ac*/ 	.byte	0x04, 0x17
        /*00ae*/ 	.short	(.L_29 - .L_28)
.L_28:
        /*00b0*/ 	.word	0x00000000
        /*00b4*/ 	.short	0x0004
        /*00b6*/ 	.short	0x001c
        /*00b8*/ 	.byte	0x00, 0xf0, 0x11, 0x00


	//----- nvinfo : EIATTR_KPARAM_INFO
	.align		4
.L_29:
        /*00bc*/ 	.byte	0x04, 0x17
        /*00be*/ 	.short	(.L_31 - .L_30)
.L_30:
        /*00c0*/ 	.word	0x00000000
        /*00c4*/ 	.short	0x0003
        /*00c6*/ 	.short	0x0018
        /*00c8*/ 	.byte	0x00, 0xf0, 0x11, 0x00


	//----- nvinfo : EIATTR_KPARAM_INFO
	.align		4
.L_31:
        /*00cc*/ 	.byte	0x04, 0x17
        /*00ce*/ 	.short	(.L_33 - .L_32)
.L_32:
        /*00d0*/ 	.word	0x00000000
        /*00d4*/ 	.short	0x0002
        /*00d6*/ 	.short	0x0010
        /*00d8*/ 	.byte	0x00, 0xf4, 0x21, 0x00


	//----- nvinfo : EIATTR_KPARAM_INFO
	.align		4
.L_33:
        /*00dc*/ 	.byte	0x04, 0x17
        /*00de*/ 	.short	(.L_35 - .L_34)
.L_34:
        /*00e0*/ 	.word	0x00000000
        /*00e4*/ 	.short	0x0001
        /*00e6*/ 	.short	0x0008
        /*00e8*/ 	.byte	0x00, 0xf4, 0x21, 0x00


	//----- nvinfo : EIATTR_KPARAM_INFO
	.align		4
.L_35:
        /*00ec*/ 	.byte	0x04, 0x17
        /*00ee*/ 	.short	(.L_37 - .L_36)
.L_36:
        /*00f0*/ 	.word	0x00000000
        /*00f4*/ 	.short	0x0000
        /*00f6*/ 	.short	0x0000
        /*00f8*/ 	.byte	0x00, 0xf4, 0x21, 0x00


	//----- nvinfo : EIATTR_MAXREG_COUNT
	.align		4
.L_37:
        /*00fc*/ 	.byte	0x03, 0x1b
        /*00fe*/ 	.short	0x00ff


	//----- nvinfo : EIATTR_NUM_BARRIERS
	.align		4
        /*0100*/ 	.byte	0x02, 0x4c
        /*0102*/ 	.byte	0x01
	.zero		1


	//----- nvinfo : EIATTR_MERCURY_ISA_VERSION
	.align		4
        /*0104*/ 	.byte	0x03, 0x5f
        /*0106*/ 	.short	0x0000


	//----- nvinfo : EIATTR_EXIT_INSTR_OFFSETS
	.align		4
        /*0108*/ 	.byte	0x04, 0x1c
        /*010a*/ 	.short	(.L_39 - .L_38)


	//   ....[0]....
.L_38:
        /*010c*/ 	.word	0x00001e30


	//   ....[1]....
        /*0110*/ 	.word	0x00001e60


	//----- nvinfo : EIATTR_REQNTID
	.align		4
.L_39:
        /*0114*/ 	.byte	0x04, 0x10
        /*0116*/ 	.short	(.L_41 - .L_40)
.L_40:
        /*0118*/ 	.word	0x00000080
        /*011c*/ 	.word	0x00000001
        /*0120*/ 	.word	0x00000001
.L_41:


//--------------------- .nv.callgraph             --------------------------
	.section	.nv.callgraph,"",@"SHT_CUDA_CALLGRAPH"
	.align	4
	.sectionentsize	8
	.align		4
        /*0000*/ 	.word	0x00000000
	.align		4
        /*0004*/ 	.word	0xffffffff
	.align		4
        /*0008*/ 	.word	0x00000000
	.align		4
        /*000c*/ 	.word	0xfffffffe
	.align		4
        /*0010*/ 	.word	0x00000000
	.align		4
        /*0014*/ 	.word	0xfffffffd
	.align		4
        /*0018*/ 	.word	0x00000000
	.align		4
        /*001c*/ 	.word	0xfffffffc


//--------------------- .nv.rel.action            --------------------------
	.section	.nv.rel.action,"",@"SHT_CUDA_RELOCINFO"
	.align	8
	.sectionentsize	8
        /*0000*/ 	.byte	0x73, 0x00, 0x00, 0x00, 0x00, 0x00, 0x00, 0x00, 0x00, 0x00, 0x00, 0x11, 0x25, 0x00, 0x05, 0x36


//--------------------- .nv.constant0.matmul_kernel --------------------------
	.section	.nv.constant0.matmul_kernel,"a",@progbits
	.sectionflags	@""
	.align	4
.nv.constant0.matmul_kernel:
	.zero		432


//--------------------- .text.matmul_kernel       --------------------------
	.section	.text.matmul_kernel,"ax",@progbits
	.sectioninfo	@"SHI_REGISTERS=80"
	.align	128
        .global         matmul_kernel
        .type           matmul_kernel,@function
        .size           matmul_kernel,(.L_x_3 - matmul_kernel)
        .other          matmul_kernel,@"STO_CUDA_ENTRY STV_DEFAULT"
matmul_kernel:
.text.matmul_kernel:
[----:B------:R-:W-:Y:S02]  /*0000*/  IMAD.MOV.U32 R1, RZ, RZ, c[0x0][0x28] ;  /* 0x00000a00ff017624 */ /* 0x000fe400078e00ff */
[----:B------:R-:W-:Y:S01]  /*0010*/  IMAD.MOV.U32 R6, RZ, RZ, 0x1f ;  /* 0x0000001fff067424 */ /* 0x000fe200078e00ff */
[----:B------:R-:W0:Y:S01]  /*0020*/  S2R R5, SR_CTAID.X ;  /* 0x0000000000057919 */ /* 0x000e220000002500 */
[----:B------:R-:W-:Y:S01]  /*0030*/  IMAD.MOV.U32 R55, RZ, RZ, c[0x0][0x180] ;  /* 0x00006000ff377624 */ /* 0x000fe200078e00ff */
[----:B------:R-:W-:Y:S02]  /*0040*/  ULDC.64 UR6, c[0x0][0x118] ;  /* 0x0000460000067ab9 */ /* 0x000fe40000000a00 */
[----:B------:R-:W-:Y:S02]  /*0050*/  IADD3 R0, R6, c[0x0][0x17c], RZ ;  /* 0x00005f0006007a10 */ /* 0x000fe40007ffe0ff */
[----:B------:R-:W-:Y:S02]  /*0060*/  IADD3 R55, R55, 0x1f, RZ ;  /* 0x0000001f37377810 */ /* 0x000fe40007ffe0ff */
[----:B------:R-:W-:-:S04]  /*0070*/  SHF.R.S32.HI R3, RZ, 0x1f, R0 ;  /* 0x0000001fff037819 */ /* 0x000fc80000011400 */
[----:B------:R-:W-:-:S04]  /*0080*/  LEA.HI R3, R3, R0, RZ, 0x5 ;  /* 0x0000000003037211 */ /* 0x000fc800078f28ff */
[----:B------:R-:W-:-:S05]  /*0090*/  SHF.R.S32.HI R3, RZ, 0x5, R3 ;  /* 0x00000005ff037819 */ /* 0x000fca0000011403 */
[----:B------:R-:W-:Y:S01]  /*00a0*/  IMAD.SHL.U32 R4, R3, 0x8, RZ ;  /* 0x0000000803047824 */ /* 0x000fe200078e00ff */
[----:B0-----:R-:W-:-:S04]  /*00b0*/  IABS R10, R5 ;  /* 0x00000005000a7213 */ /* 0x001fc80000000000 */
[-C--:B------:R-:W-:Y:S02]  /*00c0*/  IABS R7, R4.reuse ;  /* 0x0000000400077213 */ /* 0x080fe40000000000 */
[----:B------:R-:W-:Y:S02]  /*00d0*/  IABS R11, R4 ;  /* 0x00000004000b7213 */ /* 0x000fe40000000000 */
[----:B------:R-:W0:Y:S08]  /*00e0*/  I2F.RP R0, R7 ;  /* 0x0000000700007306 */ /* 0x000e300000209400 */
[----:B0-----:R-:W0:Y:S02]  /*00f0*/  MUFU.RCP R0, R0 ;  /* 0x0000000000007308 */ /* 0x001e240000001000 */
[----:B0-----:R-:W-:Y:S01]  /*0100*/  IADD3 R2, R0, 0xffffffe, RZ ;  /* 0x0ffffffe00027810 */ /* 0x001fe20007ffe0ff */
[----:B------:R-:W-:-:S05]  /*0110*/  IMAD.MOV R0, RZ, RZ, -R11 ;  /* 0x000000ffff007224 */ /* 0x000fca00078e0a0b */
[----:B------:R0:W1:Y:S02]  /*0120*/  F2I.FTZ.U32.TRUNC.NTZ R3, R2 ;  /* 0x0000000200037305 */ /* 0x000064000021f000 */
[----:B0-----:R-:W-:Y:S02]  /*0130*/  IMAD.MOV.U32 R2, RZ, RZ, RZ ;  /* 0x000000ffff027224 */ /* 0x001fe400078e00ff */
[----:B-1----:R-:W-:-:S04]  /*0140*/  IMAD.MOV R8, RZ, RZ, -R3 ;  /* 0x000000ffff087224 */ /* 0x002fc800078e0a03 */
[----:B------:R-:W-:Y:S02]  /*0150*/  IMAD R9, R8, R7, RZ ;  /* 0x0000000708097224 */ /* 0x000fe400078e02ff */
[----:B------:R-:W-:Y:S02]  /*0160*/  IMAD.MOV.U32 R8, RZ, RZ, R10 ;  /* 0x000000ffff087224 */ /* 0x000fe400078e000a */
[----:B------:R-:W-:-:S06]  /*0170*/  IMAD.HI.U32 R3, R3, R9, R2 ;  /* 0x0000000903037227 */ /* 0x000fcc00078e0002 */
[----:B------:R-:W-:-:S04]  /*0180*/  IMAD.HI.U32 R3, R3, R8, RZ ;  /* 0x0000000803037227 */ /* 0x000fc800078e00ff */
[----:B------:R-:W-:-:S05]  /*0190*/  IMAD R0, R3, R0, R8 ;  /* 0x0000000003007224 */ /* 0x000fca00078e0208 */
[----:B------:R-:W-:-:S13]  /*01a0*/  ISETP.GT.U32.AND P1, PT, R7, R0, PT ;  /* 0x000000000700720c */ /* 0x000fda0003f24070 */
[----:B------:R-:W-:Y:S01]  /*01b0*/  @!P1 IMAD.IADD R0, R0, 0x1, -R7 ;  /* 0x0000000100009824 */ /* 0x000fe200078e0a07 */
[----:B------:R-:W-:Y:S02]  /*01c0*/  @!P1 IADD3 R3, R3, 0x1, RZ ;  /* 0x0000000103039810 */ /* 0x000fe40007ffe0ff */
[----:B------:R-:W-:Y:S02]  /*01d0*/  ISETP.NE.AND P1, PT, R4, RZ, PT ;  /* 0x000000ff0400720c */ /* 0x000fe40003f25270 */
[----:B------:R-:W-:Y:S02]  /*01e0*/  ISETP.GE.U32.AND P0, PT, R0, R7, PT ;  /* 0x000000070000720c */ /* 0x000fe40003f06070 */
[----:B------:R-:W-:-:S04]  /*01f0*/  LOP3.LUT R0, R5, R4, RZ, 0x3c, !PT ;  /* 0x0000000405007212 */ /* 0x000fc800078e3cff */
[----:B------:R-:W-:Y:S02]  /*0200*/  ISETP.GE.AND P2, PT, R0, RZ, PT ;  /* 0x000000ff0000720c */ /* 0x000fe40003f46270 */
[----:B------:R-:W-:-:S05]  /*0210*/  IADD3 R0, R6, c[0x0][0x178], RZ ;  /* 0x00005e0006007a10 */ /* 0x000fca0007ffe0ff */
[----:B------:R-:W-:-:S05]  /*0220*/  @P0 IADD3 R3, R3, 0x1, RZ ;  /* 0x0000000103030810 */ /* 0x000fca0007ffe0ff */
[----:B------:R-:W-:Y:S01]  /*0230*/  IMAD.MOV.U32 R2, RZ, RZ, R3 ;  /* 0x000000ffff027224 */ /* 0x000fe200078e0003 */
[----:B------:R-:W-:-:S03]  /*0240*/  SHF.R.S32.HI R3, RZ, 0x1f, R0 ;  /* 0x0000001fff037819 */ /* 0x000fc60000011400 */
[----:B------:R-:W-:Y:S01]  /*0250*/  @!P2 IMAD.MOV R2, RZ, RZ, -R2 ;  /* 0x000000ffff02a224 */ /* 0x000fe200078e0a02 */
[----:B------:R-:W-:Y:S02]  /*0260*/  @!P1 LOP3.LUT R2, RZ, R4, RZ, 0x33, !PT ;  /* 0x00000004ff029212 */ /* 0x000fe400078e33ff */
[----:B------:R-:W-:-:S03]  /*0270*/  LEA.HI R3, R3, R0, RZ, 0x5 ;  /* 0x0000000003037211 */ /* 0x000fc600078f28ff */
[----:B------:R-:W-:Y:S02]  /*0280*/  IMAD.SHL.U32 R37, R2, 0x8, RZ ;  /* 0x0000000802257824 */ /* 0x000fe400078e00ff */
[----:B------:R-:W-:-:S03]  /*0290*/  IMAD.MOV R2, RZ, RZ, -R2 ;  /* 0x000000ffff027224 */ /* 0x000fc600078e0a02 */
[----:B------:R-:W-:Y:S01]  /*02a0*/  LEA.HI.SX32 R3, R3, -R37, 0x1b ;  /* 0x8000002503037211 */ /* 0x000fe200078fdaff */
[----:B------:R-:W-:-:S03]  /*02b0*/  IMAD R4, R4, R2, R5 ;  /* 0x0000000204047224 */ /* 0x000fc600078e0205 */
[----:B------:R-:W-:Y:S02]  /*02c0*/  IMNMX R11, R3, 0x8, PT ;  /* 0x00000008030b7817 */ /* 0x000fe40003800200 */
[----:B------:R-:W-:Y:S02]  /*02d0*/  IABS R9, R4 ;  /* 0x0000000400097213 */ /* 0x000fe40000000000 */
[----:B------:R-:W-:-:S04]  /*02e0*/  IABS R7, R11 ;  /* 0x0000000b00077213 */ /* 0x000fc80000000000 */
[----:B------:R-:W0:Y:S08]  /*02f0*/  I2F.RP R0, R7 ;  /* 0x0000000700007306 */ /* 0x000e300000209400 */
[----:B0-----:R-:W0:Y:S02]  /*0300*/  MUFU.RCP R0, R0 ;  /* 0x0000000000007308 */ /* 0x001e240000001000 */
[----:B0-----:R-:W-:-:S06]  /*0310*/  IADD3 R3, R0, 0xffffffe, RZ ;  /* 0x0ffffffe00037810 */ /* 0x001fcc0007ffe0ff */
[----:B------:R-:W0:Y:S02]  /*0320*/  F2I.FTZ.U32.TRUNC.NTZ R3, R3 ;  /* 0x0000000300037305 */ /* 0x000e24000021f000 */
[----:B0-----:R-:W-:-:S04]  /*0330*/  IMAD.MOV R6, RZ, RZ, -R3 ;  /* 0x000000ffff067224 */ /* 0x001fc800078e0a03 */
[----:B------:R-:W-:Y:S01]  /*0340*/  IMAD.MOV.U32 R2, RZ, RZ, R6 ;  /* 0x000000ffff027224 */ /* 0x000fe200078e0006 */
[----:B------:R-:W-:-:S03]  /*0350*/  IABS R6, R11 ;  /* 0x0000000b00067213 */ /* 0x000fc60000000000 */
[----:B------:R-:W-:Y:S02]  /*0360*/  IMAD R5, R2, R7, RZ ;  /* 0x0000000702057224 */ /* 0x000fe400078e02ff */
[----:B------:R-:W-:Y:S02]  /*0370*/  IMAD.MOV.U32 R2, RZ, RZ, RZ ;  /* 0x000000ffff027224 */ /* 0x000fe400078e00ff */
[----:B------:R-:W-:Y:S02]  /*0380*/  IMAD.MOV R0, RZ, RZ, -R6 ;  /* 0x000000ffff007224 */ /* 0x000fe400078e0a06 */
        /* <DEDUP_REMOVED lines=10> */
[----:B------:R-:W0:Y:S05]  /*0430*/  S2R R0, SR_TID.X ;  /* 0x0000000000007919 */ /* 0x000e2a0000002100 */
[----:B------:R-:W-:Y:S02]  /*0440*/  @P0 IADD3 R2, R2, 0x1, RZ ;  /* 0x0000000102020810 */ /* 0x000fe40007ffe0ff */
[----:B------:R-:W-:-:S03]  /*0450*/  ISETP.GT.AND P0, PT, R55, 0x1f, PT ;  /* 0x0000001f3700780c */ /* 0x000fc60003f04270 */
[----:B------:R-:W-:-:S04]  /*0460*/  IMAD.MOV.U32 R9, RZ, RZ, R2 ;  /* 0x000000ffff097224 */ /* 0x000fc800078e0002 */
[----:B------:R-:W-:Y:S01]  /*0470*/  @!P2 IMAD.MOV R9, RZ, RZ, -R9 ;  /* 0x000000ffff09a224 */ /* 0x000fe200078e0a09 */
[----:B------:R-:W-:-:S05]  /*0480*/  @!P1 LOP3.LUT R9, RZ, R11, RZ, 0x33, !PT ;  /* 0x0000000bff099212 */ /* 0x000fca00078e33ff */
[----:B------:R-:W-:Y:S01]  /*0490*/  IMAD.MOV R2, RZ, RZ, -R9 ;  /* 0x000000ffff027224 */ /* 0x000fe200078e0a09 */
[----:B------:R-:W-:Y:S01]  /*04a0*/  @!P0 CS2R R24, SRZ ;  /* 0x0000000000188805 */ /* 0x000fe2000001ff00 */
[----:B------:R-:W-:Y:S01]  /*04b0*/  IMAD.SHL.U32 R17, R9, 0x20, RZ ;  /* 0x0000002009117824 */ /* 0x000fe200078e00ff */
[----:B------:R-:W-:Y:S01]  /*04c0*/  @!P0 CS2R R26, SRZ ;  /* 0x00000000001a8805 */ /* 0x000fe2000001ff00 */
[----:B------:R-:W-:Y:S01]  /*04d0*/  IMAD R2, R11, R2, R4 ;  /* 0x000000020b027224 */ /* 0x000fe200078e0204 */
[----:B0-----:R-:W-:Y:S01]  /*04e0*/  SHF.R.U32.HI R4, RZ, 0x5, R0 ;  /* 0x00000005ff047819 */ /* 0x001fe20000011600 */
[C---:B------:R-:W-:Y:S01]  /*04f0*/  @!P0 IMAD.SHL.U32 R5, R0.reuse, 0x2, RZ ;  /* 0x0000000200058824 */ /* 0x040fe200078e00ff */
[C---:B------:R-:W-:Y:S01]  /*0500*/  LEA.HI R3, R0.reuse, 0x1c, RZ, 0x1b ;  /* 0x0000001c00037811 */ /* 0x040fe200078fd8ff */
[----:B------:R-:W-:Y:S01]  /*0510*/  IMAD.IADD R37, R37, 0x1, R2 ;  /* 0x0000000125257824 */ /* 0x000fe200078e0202 */
[C---:B------:R-:W-:Y:S01]  /*0520*/  LOP3.LUT R2, R0.reuse, 0x1f, RZ, 0xc0, !PT ;  /* 0x0000001f00027812 */ /* 0x040fe200078ec0ff */
[----:B------:R-:W-:Y:S01]  /*0530*/  @!P0 IMAD.SHL.U32 R6, R0, 0x40, RZ ;  /* 0x0000004000068824 */ /* 0x000fe200078e00ff */
[----:B------:R-:W-:Y:S01]  /*0540*/  SGXT.U32 R4, R4, 0x2 ;  /* 0x000000020404781a */ /* 0x000fe20000000000 */
[C---:B------:R-:W-:Y:S01]  /*0550*/  @!P0 IMAD.SHL.U32 R8, R0.reuse, 0x8, RZ ;  /* 0x0000000800088824 */ /* 0x040fe200078e00ff */
[----:B------:R-:W-:Y:S01]  /*0560*/  @!P0 LOP3.LUT R7, R0, 0x40, RZ, 0xc0, !PT ;  /* 0x0000004000078812 */ /* 0x000fe200078ec0ff */
[----:B------:R-:W-:Y:S01]  /*0570*/  IMAD.IADD R36, R3, 0x1, R17 ;  /* 0x0000000103247824 */ /* 0x000fe200078e0211 */
[----:B------:R-:W-:Y:S01]  /*0580*/  LOP3.LUT R9, R17, R4, RZ, 0xfc, !PT ;  /* 0x0000000411097212 */ /* 0x000fe200078efcff */
[----:B------:R-:W-:Y:S01]  /*0590*/  IMAD R37, R37, 0x20, R2 ;  /* 0x0000002025257824 */ /* 0x000fe200078e0202 */
[----:B------:R-:W-:-:S02]  /*05a0*/  LOP3.LUT R10, R17, 0x4, R4, 0xfe, !PT ;  /* 0x00000004110a7812 */ /* 0x000fc400078efe04 */
[C-C-:B------:R-:W-:Y:S02]  /*05b0*/  LOP3.LUT R11, R17.reuse, 0x8, R4.reuse, 0xfe, !PT ;  /* 0x00000008110b7812 */ /* 0x140fe400078efe04 */
[C-C-:B------:R-:W-:Y:S02]  /*05c0*/  LOP3.LUT R12, R17.reuse, 0xc, R4.reuse, 0xfe, !PT ;  /* 0x0000000c110c7812 */ /* 0x140fe400078efe04 */
[C-C-:B------:R-:W-:Y:S02]  /*05d0*/  LOP3.LUT R13, R17.reuse, 0x10, R4.reuse, 0xfe, !PT ;  /* 0x00000010110d7812 */ /* 0x140fe400078efe04 */
[C-C-:B------:R-:W-:Y:S02]  /*05e0*/  LOP3.LUT R14, R17.reuse, 0x14, R4.reuse, 0xfe, !PT ;  /* 0x00000014110e7812 */ /* 0x140fe400078efe04 */
[----:B------:R-:W-:Y:S01]  /*05f0*/  LOP3.LUT R15, R17, 0x18, R4, 0xfe, !PT ;  /* 0x00000018110f7812 */ /* 0x000fe200078efe04 */
[----:B------:R-:W-:Y:S05]  /*0600*/  @!P0 BRA `(.L_x_0) ;  /* 0x0000138000008947 */ /* 0x000fea0003800000 */
[----:B------:R-:W-:Y:S01]  /*0610*/  IABS R18, c[0x0][0x17c] ;  /* 0x00005f0000127a13 */ /* 0x000fe20000000000 */
[----:B------:R-:W-:Y:S01]  /*0620*/  IMAD.SHL.U32 R26, R0, 0x10, RZ ;  /* 0x00000010001a7824 */ /* 0x000fe200078e00ff */
[----:B------:R-:W-:Y:S01]  /*0630*/  IABS R17, c[0x0][0x178] ;  /* 0x00005e0000117a13 */ /* 0x000fe20000000000 */
[----:B------:R-:W-:Y:S01]  /*0640*/  IMAD.MOV.U32 R56, RZ, RZ, c[0x0][0x18c] ;  /* 0x00006300ff387624 */ /* 0x000fe200078e00ff */
[----:B------:R-:W0:Y:S01]  /*0650*/  I2F.RP R5, R18 ;  /* 0x0000001200057306 */ /* 0x000e220000209400 */
[----:B------:R-:W-:Y:S01]  /*0660*/  IABS R16, R36 ;  /* 0x0000002400107213 */ /* 0x000fe20000000000 */
[----:B------:R-:W-:Y:S01]  /*0670*/  IMAD.MOV.U32 R57, RZ, RZ, c[0x0][0x188] ;  /* 0x00006200ff397624 */ /* 0x000fe200078e00ff */
[----:B------:R-:W-:Y:S01]  /*0680*/  IABS R23, R15 ;  /* 0x0000000f00177213 */ /* 0x000fe20000000000 */
[----:B------:R-:W-:Y:S01]  /*0690*/  IMAD R52, R2, c[0x0][0x18c], RZ ;  /* 0x0000630002347a24 */ /* 0x000fe200078e02ff */
[----:B------:R-:W-:Y:S01]  /*06a0*/  IABS R25, R14 ;  /* 0x0000000e00197213 */ /* 0x000fe20000000000 */
[----:B------:R-:W-:Y:S01]  /*06b0*/  IMAD R53, R3, c[0x0][0x188], RZ ;  /* 0x0000620003357a24 */ /* 0x000fe200078e02ff */
[----:B------:R-:W-:Y:S01]  /*06c0*/  IABS R27, R13 ;  /* 0x0000000d001b7213 */ /* 0x000fe20000000000 */
[----:B------:R-:W1:Y:S01]  /*06d0*/  I2F.RP R8, R17 ;  /* 0x0000001100087306 */ /* 0x000e620000209400 */
[----:B------:R-:W-:Y:S01]  /*06e0*/  IABS R31, R10 ;  /* 0x0000000a001f7213 */ /* 0x000fe20000000000 */
[----:B------:R-:W-:Y:S01]  /*06f0*/  IMAD R54, R4, c[0x0][0x188], RZ ;  /* 0x0000620004367a24 */ /* 0x000fe200078e02ff */
[----:B------:R-:W-:Y:S01]  /*0700*/  IABS R33, R9 ;  /* 0x0000000900217213 */ /* 0x000fe20000000000 */
[----:B------:R-:W-:Y:S01]  /*0710*/  IMAD.SHL.U32 R56, R56, 0x20, RZ ;  /* 0x0000002038387824 */ /* 0x000fe200078e00ff */
[----:B------:R-:W-:Y:S01]  /*0720*/  LOP3.LUT R26, R26, 0x200, RZ, 0xc0, !PT ;  /* 0x000002001a1a7812 */ /* 0x000fe200078ec0ff */
[----:B------:R-:W-:Y:S01]  /*0730*/  IMAD.SHL.U32 R57, R57, 0x20, RZ ;  /* 0x0000002039397824 */ /* 0x000fe200078e00ff */
[C---:B------:R-:W-:Y:S01]  /*0740*/  LOP3.LUT R46, R4.reuse, 0x4, RZ, 0xfc, !PT ;  /* 0x00000004042e7812 */ /* 0x040fe200078efcff */
[----:B0-----:R-:W0:Y:S01]  /*0750*/  MUFU.RCP R5, R5 ;  /* 0x0000000500057308 */ /* 0x001e220000001000 */
[C---:B------:R-:W-:Y:S01]  /*0760*/  LOP3.LUT R47, R4.reuse, 0x8, RZ, 0xfc, !PT ;  /* 0x00000008042f7812 */ /* 0x040fe200078efcff */
[----:B------:R-:W-:Y:S01]  /*0770*/  ULDC UR4, c[0x0][0x180] ;  /* 0x0000600000047ab9 */ /* 0x000fe20000000800 */
[----:B------:R-:W-:Y:S01]  /*0780*/  LOP3.LUT R48, R4, 0xc, RZ, 0xfc, !PT ;  /* 0x0000000c04307812 */ /* 0x000fe200078efcff */
[----:B------:R-:W-:Y:S01]  /*0790*/  IMAD R64, R46, c[0x0][0x188], RZ ;  /* 0x000062002e407a24 */ /* 0x000fe200078e02ff */
[C---:B------:R-:W-:Y:S01]  /*07a0*/  LOP3.LUT R49, R4.reuse, 0x10, RZ, 0xfc, !PT ;  /* 0x0000001004317812 */ /* 0x040fe200078efcff */
[----:B------:R-:W-:Y:S01]  /*07b0*/  IMAD R62, R47, c[0x0][0x188], RZ ;  /* 0x000062002f3e7a24 */ /* 0x000fe200078e02ff */
[C---:B------:R-:W-:Y:S01]  /*07c0*/  LOP3.LUT R50, R4.reuse, 0x14, RZ, 0xfc, !PT ;  /* 0x0000001404327812 */ /* 0x040fe200078efcff */
[----:B-1----:R-:W1:Y:S01]  /*07d0*/  MUFU.RCP R8, R8 ;  /* 0x0000000800087308 */ /* 0x002e620000001000 */
[----:B------:R-:W-:Y:S01]  /*07e0*/  LOP3.LUT R51, R4, 0x18, RZ, 0xfc, !PT ;  /* 0x0000001804337812 */ /* 0x000fe200078efcff */
[----:B------:R-:W-:-:S02]  /*07f0*/  IMAD R60, R49, c[0x0][0x188], RZ ;  /* 0x00006200313c7a24 */ /* 0x000fc400078e02ff */
[----:B------:R-:W-:Y:S02]  /*0800*/  IMAD R59, R50, c[0x0][0x188], RZ ;  /* 0x00006200323b7a24 */ /* 0x000fe400078e02ff */
[----:B------:R-:W-:Y:S01]  /*0810*/  IMAD R58, R51, c[0x0][0x188], RZ ;  /* 0x00006200333a7a24 */ /* 0x000fe200078e02ff */
[----:B0-----:R-:W-:Y:S01]  /*0820*/  IADD3 R20, R5, 0xffffffe, RZ ;  /* 0x0ffffffe05147810 */ /* 0x001fe20007ffe0ff */
[----:B------:R-:W-:-:S03]  /*0830*/  IMAD R61, R48, c[0x0][0x188], RZ ;  /* 0x00006200303d7a24 */ /* 0x000fc600078e02ff */
[----:B------:R0:W2:Y:S01]  /*0840*/  F2I.FTZ.U32.TRUNC.NTZ R21, R20 ;  /* 0x0000001400157305 */ /* 0x0000a2000021f000 */
[----:B-1----:R-:W-:-:S07]  /*0850*/  IADD3 R6, R8, 0xffffffe, RZ ;  /* 0x0ffffffe08067810 */ /* 0x002fce0007ffe0ff */
[----:B------:R1:W3:Y:S01]  /*0860*/  F2I.FTZ.U32.TRUNC.NTZ R7, R6 ;  /* 0x0000000600077305 */ /* 0x0002e2000021f000 */
[----:B0-----:R-:W-:Y:S02]  /*0870*/  IMAD.MOV.U32 R20, RZ, RZ, RZ ;  /* 0x000000ffff147224 */ /* 0x001fe400078e00ff */
[----:B--2---:R-:W-:Y:S02]  /*0880*/  IMAD.MOV R19, RZ, RZ, -R21 ;  /* 0x000000ffff137224 */ /* 0x004fe400078e0a15 */
[----:B-1----:R-:W-:Y:S02]  /*0890*/  IMAD.MOV.U32 R6, RZ, RZ, RZ ;  /* 0x000000ffff067224 */ /* 0x002fe400078e00ff */
[----:B------:R-:W-:-:S04]  /*08a0*/  IMAD R19, R19, R18, RZ ;  /* 0x0000001213137224 */ /* 0x000fc800078e02ff */
[----:B------:R-:W-:-:S04]  /*08b0*/  IMAD.HI.U32 R21, R21, R19, R20 ;  /* 0x0000001315157227 */ /* 0x000fc800078e0014 */
[----:B---3--:R-:W-:Y:S02]  /*08c0*/  IMAD.MOV R22, RZ, RZ, -R7 ;  /* 0x000000ffff167224 */ /* 0x008fe400078e0a07 */
[----:B------:R-:W-:Y:S02]  /*08d0*/  IMAD.MOV.U32 R20, RZ, RZ, R16 ;  /* 0x000000ffff147224 */ /* 0x000fe400078e0010 */
[----:B------:R-:W-:-:S04]  /*08e0*/  IMAD.HI.U32 R8, R21, R23, RZ ;  /* 0x0000001715087227 */ /* 0x000fc800078e00ff */
[----:B------:R-:W-:-:S04]  /*08f0*/  IMAD.HI.U32 R16, R21, R25, RZ ;  /* 0x0000001915107227 */ /* 0x000fc800078e00ff */
[----:B------:R-:W-:Y:S02]  /*0900*/  IMAD R29, R22, R17, RZ ;  /* 0x00000011161d7224 */ /* 0x000fe400078e02ff */
[----:B------:R-:W-:-:S04]  /*0910*/  IMAD.HI.U32 R5, R21, R20, RZ ;  /* 0x0000001415057227 */ /* 0x000fc800078e00ff */
[----:B------:R-:W-:Y:S02]  /*0920*/  IMAD.MOV R22, RZ, RZ, -R8 ;  /* 0x000000ffff167224 */ /* 0x000fe400078e0a08 */
[----:B------:R-:W-:-:S04]  /*0930*/  IMAD.HI.U32 R19, R21, R27, RZ ;  /* 0x0000001b15137227 */ /* 0x000fc800078e00ff */
[----:B------:R-:W-:Y:S02]  /*0940*/  IMAD.MOV R16, RZ, RZ, -R16 ;  /* 0x000000ffff107224 */ /* 0x000fe400078e0a10 */
[----:B------:R-:W-:Y:S01]  /*0950*/  IMAD.HI.U32 R8, R7, R29, R6 ;  /* 0x0000001d07087227 */ /* 0x000fe200078e0006 */
[----:B------:R-:W-:-:S03]  /*0960*/  IABS R29, R11 ;  /* 0x0000000b001d7213 */ /* 0x000fc60000000000 */
[----:B------:R-:W-:Y:S02]  /*0970*/  IMAD.MOV R5, RZ, RZ, -R5 ;  /* 0x000000ffff057224 */ /* 0x000fe400078e0a05 */
[----:B------:R-:W-:-:S04]  /*0980*/  IMAD.HI.U32 R7, R21, R31, RZ ;  /* 0x0000001f15077227 */ /* 0x000fc800078e00ff */
[----:B------:R-:W-:Y:S02]  /*0990*/  IMAD.MOV R24, RZ, RZ, -R19 ;  /* 0x000000ffff187224 */ /* 0x000fe400078e0a13 */
[C---:B------:R-:W-:Y:S01]  /*09a0*/  IMAD R25, R18.reuse, R16, R25 ;  /* 0x0000001012197224 */ /* 0x040fe200078e0219 */
[----:B------:R-:W-:Y:S01]  /*09b0*/  IABS R16, R12 ;  /* 0x0000000c00107213 */ /* 0x000fe20000000000 */
[C---:B------:R-:W-:Y:S02]  /*09c0*/  IMAD R19, R18.reuse, R5, R20 ;  /* 0x0000000512137224 */ /* 0x040fe400078e0214 */
[C---:B------:R-:W-:Y:S01]  /*09d0*/  IMAD R23, R18.reuse, R22, R23 ;  /* 0x0000001612177224 */ /* 0x040fe200078e0217 */
[----:B------:R-:W-:Y:S01]  /*09e0*/  IABS R22, R37 ;  /* 0x0000002500167213 */ /* 0x000fe20000000000 */
[----:B------:R-:W-:Y:S01]  /*09f0*/  IMAD.MOV R7, RZ, RZ, -R7 ;  /* 0x000000ffff077224 */ /* 0x000fe200078e0a07 */
[C---:B------:R-:W-:Y:S01]  /*0a00*/  ISETP.GT.U32.AND P6, PT, R18.reuse, R19, PT ;  /* 0x000000131200720c */ /* 0x040fe20003fc4070 */
[C---:B------:R-:W-:Y:S01]  /*0a10*/  IMAD R27, R18.reuse, R24, R27 ;  /* 0x00000018121b7224 */ /* 0x040fe200078e021b */
[C---:B------:R-:W-:Y:S01]  /*0a20*/  ISETP.GT.U32.AND P0, PT, R18.reuse, R23, PT ;  /* 0x000000171200720c */ /* 0x040fe20003f04070 */
[C---:B------:R-:W-:Y:S01]  /*0a30*/  IMAD R31, R18.reuse, R7, R31 ;  /* 0x00000007121f7224 */ /* 0x040fe200078e021f */
[C---:B------:R-:W-:Y:S01]  /*0a40*/  ISETP.GT.U32.AND P4, PT, R18.reuse, R25, PT ;  /* 0x000000191200720c */ /* 0x040fe20003f84070 */
[----:B------:R-:W-:Y:S01]  /*0a50*/  IMAD.HI.U32 R5, R21, R16, RZ ;  /* 0x0000001015057227 */ /* 0x000fe200078e00ff */
[----:B------:R-:W-:-:S02]  /*0a60*/  ISETP.GT.U32.AND P5, PT, R18, R27, PT ;  /* 0x0000001b1200720c */ /* 0x000fc40003fa4070 */
[----:B------:R-:W-:Y:S01]  /*0a70*/  ISETP.GT.U32.AND P3, PT, R18, R31, PT ;  /* 0x0000001f1200720c */ /* 0x000fe20003f64070 */
[----:B------:R-:W-:Y:S01]  /*0a80*/  IMAD.HI.U32 R6, R21, R29, RZ ;  /* 0x0000001d15067227 */ /* 0x000fe200078e00ff */
[----:B------:R-:W-:-:S03]  /*0a90*/  LOP3.LUT R7, R0, 0x40, RZ, 0xc0, !PT ;  /* 0x0000004000077812 */ /* 0x000fc600078ec0ff */
[----:B------:R-:W-:-:S04]  /*0aa0*/  IMAD.HI.U32 R8, R8, R22, RZ ;  /* 0x0000001608087227 */ /* 0x000fc800078e00ff */
[----:B------:R-:W-:-:S04]  /*0ab0*/  IMAD.HI.U32 R21, R21, R33, RZ ;  /* 0x0000002115157227 */ /* 0x000fc800078e00ff */
[----:B------:R-:W-:Y:S02]  /*0ac0*/  IMAD.MOV R5, RZ, RZ, -R5 ;  /* 0x000000ffff057224 */ /* 0x000fe400078e0a05 */
[----:B------:R-:W-:Y:S02]  /*0ad0*/  IMAD.MOV R6, RZ, RZ, -R6 ;  /* 0x000000ffff067224 */ /* 0x000fe400078e0a06 */
[----:B------:R-:W-:Y:S02]  /*0ae0*/  IMAD.MOV R8, RZ, RZ, -R8 ;  /* 0x000000ffff087224 */ /* 0x000fe400078e0a08 */
[----:B------:R-:W-:Y:S02]  /*0af0*/  IMAD.MOV R20, RZ, RZ, -R21 ;  /* 0x000000ffff147224 */ /* 0x000fe400078e0a15 */
[C---:B------:R-:W-:Y:S02]  /*0b00*/  IMAD R21, R18.reuse, R5, R16 ;  /* 0x0000000512157224 */ /* 0x040fe400078e0210 */
[----:B------:R-:W-:-:S02]  /*0b10*/  IMAD R29, R18, R6, R29 ;  /* 0x00000006121d7224 */ /* 0x000fc400078e021d */
[----:B------:R-:W-:Y:S01]  /*0b20*/  IMAD R16, R17, R8, R22 ;  /* 0x0000000811107224 */ /* 0x000fe200078e0216 */
[C---:B------:R-:W-:Y:S01]  /*0b30*/  ISETP.GT.U32.AND P1, PT, R18.reuse, R21, PT ;  /* 0x000000151200720c */ /* 0x040fe20003f24070 */
[C---:B------:R-:W-:Y:S01]  /*0b40*/  IMAD R33, R18.reuse, R20, R33 ;  /* 0x0000001412217224 */ /* 0x040fe200078e0221 */
[C---:B------:R-:W-:Y:S01]  /*0b50*/  ISETP.GT.U32.AND P2, PT, R18.reuse, R29, PT ;  /* 0x0000001d1200720c */ /* 0x040fe20003f44070 */
[--C-:B------:R-:W-:Y:S01]  /*0b60*/  @!P6 IMAD.IADD R19, R19, 0x1, -R18.reuse ;  /* 0x000000011313e824 */ /* 0x100fe200078e0a12 */
[----:B------:R-:W-:Y:S01]  /*0b70*/  SHF.R.S32.HI R20, RZ, 0x1f, R55 ;  /* 0x0000001fff147819 */ /* 0x000fe20000011437 */
[--C-:B------:R-:W-:Y:S01]  /*0b80*/  @!P0 IMAD.IADD R23, R23, 0x1, -R18.reuse ;  /* 0x0000000117178824 */ /* 0x100fe200078e0a12 */
[----:B------:R-:W-:Y:S01]  /*0b90*/  ISETP.GT.U32.AND P0, PT, R17, R16, PT ;  /* 0x000000101100720c */ /* 0x000fe20003f04070 */
[--C-:B------:R-:W-:Y:S01]  /*0ba0*/  @!P4 IMAD.IADD R25, R25, 0x1, -R18.reuse ;  /* 0x000000011919c824 */ /* 0x100fe200078e0a12 */
[C---:B------:R-:W-:Y:S01]  /*0bb0*/  ISETP.GT.U32.AND P6, PT, R18.reuse, R33, PT ;  /* 0x000000211200720c */ /* 0x040fe20003fc4070 */
[--C-:B------:R-:W-:Y:S01]  /*0bc0*/  @!P5 IMAD.IADD R27, R27, 0x1, -R18.reuse ;  /* 0x000000011b1bd824 */ /* 0x100fe200078e0a12 */
[C---:B------:R-:W-:Y:S01]  /*0bd0*/  ISETP.GT.U32.AND P4, PT, R18.reuse, R19, PT ;  /* 0x000000131200720c */ /* 0x040fe20003f84070 */
[--C-:B------:R-:W-:Y:S01]  /*0be0*/  @!P3 IMAD.IADD R31, R31, 0x1, -R18.reuse ;  /* 0x000000011f1fb824 */ /* 0x100fe200078e0a12 */
[C---:B------:R-:W-:Y:S01]  /*0bf0*/  ISETP.GT.U32.AND P5, PT, R18.reuse, R23, PT ;  /* 0x000000171200720c */ /* 0x040fe20003fa4070 */
[--C-:B------:R-:W-:Y:S01]  /*0c00*/  @!P1 IMAD.IADD R21, R21, 0x1, -R18.reuse ;  /* 0x0000000115159824 */ /* 0x100fe200078e0a12 */
[----:B------:R-:W-:Y:S01]  /*0c10*/  ISETP.GT.U32.AND P3, PT, R18, R25, PT ;  /* 0x000000191200720c */ /* 0x000fe20003f64070 */
[--C-:B------:R-:W-:Y:S01]  /*0c20*/  @!P2 IMAD.IADD R29, R29, 0x1, -R18.reuse ;  /* 0x000000011d1da824 */ /* 0x100fe200078e0a12 */
[----:B------:R-:W-:Y:S01]  /*0c30*/  LEA.HI R55, R20, R55, RZ, 0x5 ;  /* 0x0000003714377211 */ /* 0x000fe200078f28ff */
[----:B------:R-:W-:Y:S01]  /*0c40*/  IMAD.SHL.U32 R6, R0, 0x40, RZ ;  /* 0x0000004000067824 */ /* 0x000fe200078e00ff */
[----:B------:R-:W-:Y:S01]  /*0c50*/  ISETP.GT.U32.AND P2, PT, R18, R21, PT ;  /* 0x000000151200720c */ /* 0x000fe20003f44070 */
[--C-:B------:R-:W-:Y:S01]  /*0c60*/  @!P0 IMAD.IADD R16, R16, 0x1, -R17.reuse ;  /* 0x0000000110108824 */ /* 0x100fe200078e0a11 */
[C---:B------:R-:W-:Y:S01]  /*0c70*/  ISETP.GT.U32.AND P0, PT, R18.reuse, R27, PT ;  /* 0x0000001b1200720c */ /* 0x040fe20003f04070 */
[--C-:B------:R-:W-:Y:S01]  /*0c80*/  @!P6 IMAD.IADD R33, R33, 0x1, -R18.reuse ;  /* 0x000000012121e824 */ /* 0x100fe200078e0a12 */
[C---:B------:R-:W-:Y:S01]  /*0c90*/  ISETP.GT.U32.AND P1, PT, R18.reuse, R29, PT ;  /* 0x0000001d1200720c */ /* 0x040fe20003f24070 */
[--C-:B------:R-:W-:Y:S01]  /*0ca0*/  @!P4 IMAD.IADD R19, R19, 0x1, -R18.reuse ;  /* 0x000000011313c824 */ /* 0x100fe200078e0a12 */
[----:B------:R-:W-:Y:S01]  /*0cb0*/  ISETP.GT.U32.AND P4, PT, R18, R31, PT ;  /* 0x0000001f1200720c */ /* 0x000fe20003f84070 */
[--C-:B------:R-:W-:Y:S01]  /*0cc0*/  @!P5 IMAD.IADD R23, R23, 0x1, -R18.reuse ;  /* 0x000000011717d824 */ /* 0x100fe200078e0a12 */
[----:B------:R-:W-:Y:S01]  /*0cd0*/  ISETP.GT.U32.AND P5, PT, R17, R16, PT ;  /* 0x000000101100720c */ /* 0x000fe20003fa4070 */
[--C-:B------:R-:W-:Y:S01]  /*0ce0*/  @!P3 IMAD.IADD R25, R25, 0x1, -R18.reuse ;  /* 0x000000011919b824 */ /* 0x100fe200078e0a12 */
[----:B------:R-:W-:Y:S01]  /*0cf0*/  ISETP.GE.AND P3, PT, R36, RZ, PT ;  /* 0x000000ff2400720c */ /* 0x000fe20003f66270 */
[----:B------:R-:W-:Y:S01]  /*0d00*/  IMAD.SHL.U32 R22, R0, 0x20, RZ ;  /* 0x0000002000167824 */ /* 0x000fe200078e00ff */
[----:B------:R-:W-:Y:S01]  /*0d10*/  ISETP.GT.U32.AND P6, PT, R18, R33, PT ;  /* 0x000000211200720c */ /* 0x000fe20003fc4070 */
[--C-:B------:R-:W-:Y:S01]  /*0d20*/  @!P2 IMAD.IADD R21, R21, 0x1, -R18.reuse ;  /* 0x000000011515a824 */ /* 0x100fe200078e0a12 */
[----:B------:R-:W-:Y:S01]  /*0d30*/  ISETP.GE.AND P2, PT, R14, RZ, PT ;  /* 0x000000ff0e00720c */ /* 0x000fe20003f46270 */
[--C-:B------:R-:W-:Y:S01]  /*0d40*/  @!P0 IMAD.IADD R27, R27, 0x1, -R18.reuse ;  /* 0x000000011b1b8824 */ /* 0x100fe200078e0a12 */
[----:B------:R-:W-:Y:S01]  /*0d50*/  ISETP.GE.AND P0, PT, R15, RZ, PT ;  /* 0x000000ff0f00720c */ /* 0x000fe20003f06270 */
[--C-:B------:R-:W-:Y:S01]  /*0d60*/  @!P1 IMAD.IADD R29, R29, 0x1, -R18.reuse ;  /* 0x000000011d1d9824 */ /* 0x100fe200078e0a12 */
[----:B------:R-:W-:Y:S01]  /*0d70*/  ISETP.GE.AND P1, PT, R11, RZ, PT ;  /* 0x000000ff0b00720c */ /* 0x000fe20003f26270 */
[--C-:B------:R-:W-:Y:S01]  /*0d80*/  @!P4 IMAD.IADD R31, R31, 0x1, -R18.reuse ;  /* 0x000000011f1fc824 */ /* 0x100fe200078e0a12 */
[----:B------:R-:W-:Y:S01]  /*0d90*/  ISETP.GE.AND P4, PT, R12, RZ, PT ;  /* 0x000000ff0c00720c */ /* 0x000fe20003f86270 */
[----:B------:R-:W-:Y:S01]  /*0da0*/  @!P5 IMAD.IADD R16, R16, 0x1, -R17 ;  /* 0x000000011010d824 */ /* 0x000fe200078e0a11 */
[----:B------:R-:W-:Y:S01]  /*0db0*/  ISETP.GE.AND P5, PT, R13, RZ, PT ;  /* 0x000000ff0d00720c */ /* 0x000fe20003fa6270 */
[----:B------:R-:W-:Y:S01]  /*0dc0*/  @!P3 IMAD.MOV R19, RZ, RZ, -R19 ;  /* 0x000000ffff13b224 */ /* 0x000fe200078e0a13 */
[----:B------:R-:W-:Y:S01]  /*0dd0*/  ISETP.GE.AND P3, PT, R10, RZ, PT ;  /* 0x000000ff0a00720c */ /* 0x000fe20003f66270 */
[----:B------:R-:W-:Y:S01]  /*0de0*/  @!P6 IMAD.IADD R33, R33, 0x1, -R18 ;  /* 0x000000012121e824 */ /* 0x000fe200078e0a12 */
[----:B------:R-:W-:Y:S01]  /*0df0*/  ISETP.GE.AND P6, PT, R9, RZ, PT ;  /* 0x000000ff0900720c */ /* 0x000fe20003fc6270 */
[----:B------:R-:W-:Y:S01]  /*0e00*/  IMAD.SHL.U32 R5, R0, 0x2, RZ ;  /* 0x0000000200057824 */ /* 0x000fe200078e00ff */
[----:B------:R-:W-:Y:S01]  /*0e10*/  LOP3.LUT R35, R6, 0x1c0, RZ, 0xc0, !PT ;  /* 0x000001c006237812 */ /* 0x000fe200078ec0ff */
[----:B------:R-:W-:Y:S01]  /*0e20*/  IMAD.SHL.U32 R8, R0, 0x8, RZ ;  /* 0x0000000800087824 */ /* 0x000fe200078e00ff */
[----:B------:R-:W-:Y:S01]  /*0e30*/  LOP3.LUT R38, R22, 0x200, RZ, 0xc0, !PT ;  /* 0x0000020016267812 */ /* 0x000fe200078ec0ff */
[----:B------:R-:W-:Y:S01]  /*0e40*/  @!P0 IMAD.MOV R23, RZ, RZ, -R23 ;  /* 0x000000ffff178224 */ /* 0x000fe200078e0a17 */
[----:B------:R-:W-:Y:S01]  /*0e50*/  LOP3.LUT R22, R5, 0x10, RZ, 0xc0, !PT ;  /* 0x0000001005167812 */ /* 0x000fe200078ec0ff */
[----:B------:R-:W-:Y:S01]  /*0e60*/  @!P2 IMAD.MOV R25, RZ, RZ, -R25 ;  /* 0x000000ffff19a224 */ /* 0x000fe200078e0a19 */
[----:B------:R-:W-:Y:S01]  /*0e70*/  ISETP.NE.AND P0, PT, RZ, c[0x0][0x17c], PT ;  /* 0x00005f00ff007a0c */ /* 0x000fe20003f05270 */
[----:B------:R-:W-:Y:S01]  /*0e80*/  @!P5 IMAD.MOV R27, RZ, RZ, -R27 ;  /* 0x000000ffff1bd224 */ /* 0x000fe200078e0a1b */
[----:B------:R-:W-:Y:S01]  /*0e90*/  LOP3.LUT R18, RZ, c[0x0][0x17c], RZ, 0x33, !PT ;  /* 0x00005f00ff127a12 */ /* 0x000fe200078e33ff */
[----:B------:R-:W-:Y:S01]  /*0ea0*/  @!P4 IMAD.MOV R21, RZ, RZ, -R21 ;  /* 0x000000ffff15c224 */ /* 0x000fe200078e0a15 */
[----:B------:R-:W-:Y:S01]  /*0eb0*/  LOP3.LUT R24, R35, 0x30, R8, 0xf8, !PT ;  /* 0x0000003023187812 */ /* 0x000fe200078ef808 */
[----:B------:R-:W-:Y:S01]  /*0ec0*/  @!P1 IMAD.MOV R29, RZ, RZ, -R29 ;  /* 0x000000ffff1d9224 */ /* 0x000fe200078e0a1d */
[----:B------:R-:W-:Y:S01]  /*0ed0*/  LEA.HI R35, R7, R22, RZ, 0x1f ;  /* 0x0000001607237211 */ /* 0x000fe200078ff8ff */
[----:B------:R-:W-:Y:S01]  /*0ee0*/  @!P3 IMAD.MOV R31, RZ, RZ, -R31 ;  /* 0x000000ffff1fb224 */ /* 0x000fe200078e0a1f */
[C---:B------:R-:W-:Y:S01]  /*0ef0*/  SEL R19, R18.reuse, R19, !P0 ;  /* 0x0000001312137207 */ /* 0x040fe20004000000 */
[----:B------:R-:W-:Y:S01]  /*0f00*/  @!P6 IMAD.MOV R33, RZ, RZ, -R33 ;  /* 0x000000ffff21e224 */ /* 0x000fe200078e0a21 */
[----:B------:R-:W-:-:S02]  /*0f10*/  SEL R23, R18, R23, !P0 ;  /* 0x0000001712177207 */ /* 0x000fc40004000000 */
[C---:B------:R-:W-:Y:S01]  /*0f20*/  SEL R17, R18.reuse, R25, !P0 ;  /* 0x0000001912117207 */ /* 0x040fe20004000000 */
[----:B------:R-:W-:Y:S01]  /*0f30*/  IMAD R19, R19, c[0x0][0x190], RZ ;  /* 0x0000640013137a24 */ /* 0x000fe200078e02ff */
[C---:B------:R-:W-:Y:S01]  /*0f40*/  SEL R20, R18.reuse, R27, !P0 ;  /* 0x0000001b12147207 */ /* 0x040fe20004000000 */
[----:B------:R-:W-:Y:S01]  /*0f50*/  IMAD R23, R23, c[0x0][0x190], RZ ;  /* 0x0000640017177a24 */ /* 0x000fe200078e02ff */
[C---:B------:R-:W-:Y:S01]  /*0f60*/  SEL R21, R18.reuse, R21, !P0 ;  /* 0x0000001512157207 */ /* 0x040fe20004000000 */
[----:B------:R-:W-:Y:S01]  /*0f70*/  IMAD R17, R17, c[0x0][0x190], RZ ;  /* 0x0000640011117a24 */ /* 0x000fe200078e02ff */
[----:B------:R-:W-:Y:S01]  /*0f80*/  SEL R22, R18, R29, !P0 ;  /* 0x0000001d12167207 */ /* 0x000fe20004000000 */
[----:B------:R-:W-:Y:S01]  /*0f90*/  IMAD R20, R20, c[0x0][0x190], RZ ;  /* 0x0000640014147a24 */ /* 0x000fe200078e02ff */
[C---:B------:R-:W-:Y:S01]  /*0fa0*/  SEL R32, R18.reuse, R31, !P0 ;  /* 0x0000001f12207207 */ /* 0x040fe20004000000 */
[----:B------:R-:W-:Y:S01]  /*0fb0*/  IMAD R21, R21, c[0x0][0x190], RZ ;  /* 0x0000640015157a24 */ /* 0x000fe200078e02ff */
[----:B------:R-:W-:Y:S01]  /*0fc0*/  SEL R18, R18, R33, !P0 ;  /* 0x0000002112127207 */ /* 0x000fe20004000000 */
[----:B------:R-:W-:Y:S01]  /*0fd0*/  IMAD R22, R22, c[0x0][0x190], RZ ;  /* 0x0000640016167a24 */ /* 0x000fe200078e02ff */
[----:B------:R-:W-:Y:S01]  /*0fe0*/  ISETP.GE.AND P1, PT, R37, RZ, PT ;  /* 0x000000ff2500720c */ /* 0x000fe20003f26270 */
[----:B------:R-:W-:Y:S01]  /*0ff0*/  IMAD R32, R32, c[0x0][0x190], RZ ;  /* 0x0000640020207a24 */ /* 0x000fe200078e02ff */
[----:B------:R-:W-:Y:S01]  /*1000*/  ISETP.NE.AND P0, PT, RZ, c[0x0][0x178], PT ;  /* 0x00005e00ff007a0c */ /* 0x000fe20003f05270 */
[----:B------:R-:W-:Y:S01]  /*1010*/  IMAD R18, R18, c[0x0][0x190], RZ ;  /* 0x0000640012127a24 */ /* 0x000fe200078e02ff */
[----:B------:R-:W-:Y:S01]  /*1020*/  SHF.R.S32.HI R33, RZ, 0x6, R0 ;  /* 0x00000006ff217819 */ /* 0x000fe20000011400 */
[----:B------:R-:W-:Y:S01]  /*1030*/  CS2R R28, SRZ ;  /* 0x00000000001c7805 */ /* 0x000fe2000001ff00 */
[----:B------:R-:W-:Y:S01]  /*1040*/  LOP3.LUT R39, R24, 0x30, R5, 0x78, !PT ;  /* 0x0000003018277812 */ /* 0x000fe200078e7805 */
[----:B------:R-:W-:Y:S01]  /*1050*/  CS2R R30, SRZ ;  /* 0x00000000001e7805 */ /* 0x000fe2000001ff00 */
[----:B------:R-:W-:-:S02]  /*1060*/  SGXT R33, R33, 0x1 ;  /* 0x000000012121781a */ /* 0x000fc40000000200 */
[----:B------:R-:W-:Y:S01]  /*1070*/  LOP3.LUT R35, R24, R35, RZ, 0x3c, !PT ;  /* 0x0000002318237212 */ /* 0x000fe200078e3cff */
[----:B------:R-:W-:Y:S01]  /*1080*/  IMAD.IADD R39, R26, 0x1, R39 ;  /* 0x000000011a277824 */ /* 0x000fe200078e0227 */
[----:B------:R-:W-:Y:S01]  /*1090*/  LOP3.LUT R34, R33, 0x90, RZ, 0xc0, !PT ;  /* 0x0000009021227812 */ /* 0x000fe200078ec0ff */
[----:B------:R-:W-:Y:S01]  /*10a0*/  @!P1 IMAD.MOV R16, RZ, RZ, -R16 ;  /* 0x000000ffff109224 */ /* 0x000fe200078e0a10 */
[----:B------:R-:W-:Y:S01]  /*10b0*/  LEA R72, P1, R23, c[0x0][0x168], 0x1 ;  /* 0x00005a0017487a11 */ /* 0x000fe200078208ff */
[----:B------:R-:W-:Y:S01]  /*10c0*/  IMAD.IADD R38, R38, 0x1, R35 ;  /* 0x0000000126267824 */ /* 0x000fe200078e0223 */
[----:B------:R-:W-:Y:S01]  /*10d0*/  @!P0 LOP3.LUT R16, RZ, c[0x0][0x178], RZ, 0x33, !PT ;  /* 0x00005e00ff108a12 */ /* 0x000fe200078e33ff */
[----:B------:R-:W-:Y:S01]  /*10e0*/  CS2R R24, SRZ ;  /* 0x0000000000187805 */ /* 0x000fe2000001ff00 */
[C---:B------:R-:W-:Y:S01]  /*10f0*/  LEA R75, P0, R19.reuse, c[0x0][0x168], 0x1 ;  /* 0x00005a00134b7a11 */ /* 0x040fe200078008ff */
[----:B------:R-:W-:Y:S01]  /*1100*/  CS2R R26, SRZ ;  /* 0x00000000001a7805 */ /* 0x000fe2000001ff00 */
[----:B------:R-:W-:Y:S01]  /*1110*/  LOP3.LUT R63, R34, 0x7e, R5, 0x78, !PT ;  /* 0x0000007e223f7812 */ /* 0x000fe200078e7805 */
[----:B------:R-:W-:Y:S01]  /*1120*/  IMAD R16, R16, c[0x0][0x184], RZ ;  /* 0x0000610010107a24 */ /* 0x000fe200078e02ff */
[----:B------:R-:W-:-:S02]  /*1130*/  LEA.HI.X.SX32 R74, R19, c[0x0][0x16c], 0x1, P0 ;  /* 0x00005b00134a7a11 */ /* 0x000fc400000f0eff */
[----:B------:R-:W-:Y:S02]  /*1140*/  LEA R70, P2, R17, c[0x0][0x168], 0x1 ;  /* 0x00005a0011467a11 */ /* 0x000fe400078408ff */
[----:B------:R-:W-:Y:S02]  /*1150*/  LEA R76, P6, R16, c[0x0][0x160], 0x1 ;  /* 0x00005800104c7a11 */ /* 0x000fe400078c08ff */
[----:B------:R-:W-:Y:S02]  /*1160*/  LEA R69, P3, R20, c[0x0][0x168], 0x1 ;  /* 0x00005a0014457a11 */ /* 0x000fe400078608ff */
[----:B------:R-:W-:Y:S02]  /*1170*/  LEA.HI.X.SX32 R77, R16, c[0x0][0x164], 0x1, P6 ;  /* 0x00005900104d7a11 */ /* 0x000fe400030f0eff */
[----:B------:R-:W-:Y:S02]  /*1180*/  LEA R66, P4, R21, c[0x0][0x168], 0x1 ;  /* 0x00005a0015427a11 */ /* 0x000fe400078808ff */
[----:B------:R-:W-:-:S02]  /*1190*/  LEA R45, P5, R22, c[0x0][0x168], 0x1 ;  /* 0x00005a00162d7a11 */ /* 0x000fc400078a08ff */
[----:B------:R-:W-:Y:S02]  /*11a0*/  LEA R42, P6, R32, c[0x0][0x168], 0x1 ;  /* 0x00005a00202a7a11 */ /* 0x000fe400078c08ff */
[----:B------:R-:W-:Y:S02]  /*11b0*/  LEA R40, P0, R18, c[0x0][0x168], 0x1 ;  /* 0x00005a0012287a11 */ /* 0x000fe400078008ff */
[----:B------:R-:W-:Y:S02]  /*11c0*/  SHF.R.S32.HI R55, RZ, 0x5, R55 ;  /* 0x00000005ff377819 */ /* 0x000fe40000011437 */
[----:B------:R-:W-:Y:S02]  /*11d0*/  LOP3.LUT R65, R63, 0x20, RZ, 0x3c, !PT ;  /* 0x000000203f417812 */ /* 0x000fe400078e3cff */
[----:B------:R-:W-:Y:S02]  /*11e0*/  LEA.HI.X.SX32 R73, R23, c[0x0][0x16c], 0x1, P1 ;  /* 0x00005b0017497a11 */ /* 0x000fe400008f0eff */
[----:B------:R-:W-:-:S02]  /*11f0*/  LEA.HI.X.SX32 R71, R17, c[0x0][0x16c], 0x1, P2 ;  /* 0x00005b0011477a11 */ /* 0x000fc400010f0eff */
[----:B------:R-:W-:Y:S02]  /*1200*/  LEA.HI.X.SX32 R68, R20, c[0x0][0x16c], 0x1, P3 ;  /* 0x00005b0014447a11 */ /* 0x000fe400018f0eff */
[----:B------:R-:W-:Y:S02]  /*1210*/  LEA.HI.X.SX32 R67, R21, c[0x0][0x16c], 0x1, P4 ;  /* 0x00005b0015437a11 */ /* 0x000fe400020f0eff */
[----:B------:R-:W-:Y:S02]  /*1220*/  LEA.HI.X.SX32 R44, R22, c[0x0][0x16c], 0x1, P5 ;  /* 0x00005b00162c7a11 */ /* 0x000fe400028f0eff */
[----:B------:R-:W-:Y:S02]  /*1230*/  LEA.HI.X.SX32 R43, R32, c[0x0][0x16c], 0x1, P6 ;  /* 0x00005b00202b7a11 */ /* 0x000fe400030f0eff */
[----:B------:R-:W-:Y:S02]  /*1240*/  LEA.HI.X.SX32 R41, R18, c[0x0][0x16c], 0x1, P0 ;  /* 0x00005b0012297a11 */ /* 0x000fe400000f0eff */
.L_x_1:
[----:B------:R-:W-:Y:S01]  /*1250*/  ISETP.GE.AND P0, PT, R4, UR4, PT ;  /* 0x0000000404007c0c */ /* 0x000fe2000bf06270 */
[----:B------:R-:W-:Y:S01]  /*1260*/  IMAD.WIDE R16, R54, 0x2, R76 ;  /* 0x0000000236107825 */ /* 0x000fe200078e024c */
[----:B------:R-:W-:-:S02]  /*1270*/  ISETP.GE.AND P1, PT, R46, UR4, PT ;  /* 0x000000042e007c0c */ /* 0x000fc4000bf26270 */
[----:B------:R-:W-:Y:S02]  /*1280*/  PRMT R32, RZ, 0x7610, R32 ;  /* 0x00007610ff207816 */ /* 0x000fe40000000020 */
[----:B------:R-:W-:Y:S02]  /*1290*/  ISETP.GE.AND P2, PT, R47, UR4, PT ;  /* 0x000000042f007c0c */ /* 0x000fe4000bf46270 */
[----:B------:R-:W-:-:S05]  /*12a0*/  PRMT R18, RZ, 0x7610, R18 ;  /* 0x00007610ff127816 */ /* 0x000fca0000000012 */
[----:B------:R0:W2:Y:S01]  /*12b0*/  @!P0 LDG.E.U16 R32, [R16.64] ;  /* 0x0000000610208981 */ /* 0x0000a2000c1e1500 */
[----:B------:R-:W-:Y:S02]  /*12c0*/  ISETP.GE.AND P0, PT, R48, UR4, PT ;  /* 0x0000000430007c0c */ /* 0x000fe4000bf06270 */
[----:B------:R-:W-:Y:S01]  /*12d0*/  PRMT R23, RZ, 0x7610, R23 ;  /* 0x00007610ff177816 */ /* 0x000fe20000000017 */
[----:B0-----:R-:W-:-:S05]  /*12e0*/  IMAD.WIDE R16, R64, 0x2, R76 ;  /* 0x0000000240107825 */ /* 0x001fca00078e024c */
[----:B------:R0:W3:Y:S01]  /*12f0*/  @!P1 LDG.E.U16 R18, [R16.64] ;  /* 0x0000000610129981 */ /* 0x0000e2000c1e1500 */
[----:B------:R-:W-:Y:S02]  /*1300*/  ISETP.GE.AND P1, PT, R49, UR4, PT ;  /* 0x0000000431007c0c */ /* 0x000fe4000bf26270 */
[----:B------:R-:W-:Y:S01]  /*1310*/  PRMT R19, RZ, 0x7610, R19 ;  /* 0x00007610ff137816 */ /* 0x000fe20000000013 */
[----:B0-----:R-:W-:-:S05]  /*1320*/  IMAD.WIDE R16, R62, 0x2, R76 ;  /* 0x000000023e107825 */ /* 0x001fca00078e024c */
[----:B------:R0:W4:Y:S01]  /*1330*/  @!P2 LDG.E.U16 R23, [R16.64] ;  /* 0x000000061017a981 */ /* 0x000122000c1e1500 */
[----:B------:R-:W-:Y:S01]  /*1340*/  PRMT R33, RZ, 0x7610, R33 ;  /* 0x00007610ff217816 */ /* 0x000fe20000000021 */
[----:B0-----:R-:W-:-:S05]  /*1350*/  IMAD.WIDE R16, R61, 0x2, R76 ;  /* 0x000000023d107825 */ /* 0x001fca00078e024c */
[----:B------:R0:W5:Y:S01]  /*1360*/  @!P0 LDG.E.U16 R19, [R16.64] ;  /* 0x0000000610138981 */ /* 0x000162000c1e1500 */
[----:B------:R-:W-:Y:S02]  /*1370*/  ISETP.GE.AND P0, PT, R50, UR4, PT ;  /* 0x0000000432007c0c */ /* 0x000fe4000bf06270 */
[----:B------:R-:W-:Y:S01]  /*1380*/  PRMT R20, RZ, 0x7610, R20 ;  /* 0x00007610ff147816 */ /* 0x000fe20000000014 */
[----:B0-----:R-:W-:-:S05]  /*1390*/  IMAD.WIDE R16, R60, 0x2, R76 ;  /* 0x000000023c107825 */ /* 0x001fca00078e024c */
[----:B------:R0:W3:Y:S01]  /*13a0*/  @!P1 LDG.E.U16 R33, [R16.64] ;  /* 0x0000000610219981 */ /* 0x0000e2000c1e1500 */
[----:B------:R-:W-:Y:S02]  /*13b0*/  ISETP.GE.AND P1, PT, R51, UR4, PT ;  /* 0x0000000433007c0c */ /* 0x000fe4000bf26270 */
[----:B------:R-:W-:Y:S01]  /*13c0*/  PRMT R22, RZ, 0x7610, R22 ;  /* 0x00007610ff167816 */ /* 0x000fe20000000016 */
[----:B0-----:R-:W-:-:S05]  /*13d0*/  IMAD.WIDE R16, R59, 0x2, R76 ;  /* 0x000000023b107825 */ /* 0x001fca00078e024c */
[----:B------:R0:W5:Y:S02]  /*13e0*/  @!P0 LDG.E.U16 R20, [R16.64] ;  /* 0x0000000610148981 */ /* 0x000164000c1e1500 */
[----:B0-----:R-:W-:-:S05]  /*13f0*/  IMAD.WIDE R16, R58, 0x2, R76 ;  /* 0x000000023a107825 */ /* 0x001fca00078e024c */
[----:B------:R0:W5:Y:S01]  /*1400*/  @!P1 LDG.E.U16 R22, [R16.64] ;  /* 0x0000000610169981 */ /* 0x000162000c1e1500 */
[----:B------:R-:W-:Y:S02]  /*1410*/  ISETP.GE.AND P0, PT, R3, UR4, PT ;  /* 0x0000000403007c0c */ /* 0x000fe4000bf06270 */
[----:B------:R-:W-:Y:S01]  /*1420*/  PRMT R21, RZ, 0x7610, R21 ;  /* 0x00007610ff157816 */ /* 0x000fe20000000015 */
[----:B0-----:R-:W-:-:S10]  /*1430*/  IMAD.WIDE R16, R53, 0x2, R76 ;  /* 0x0000000235107825 */ /* 0x001fd400078e024c */
[----:B------:R0:W5:Y:S01]  /*1440*/  @!P0 LDG.E.U16 R21, [R16.64] ;  /* 0x0000000610158981 */ /* 0x000162000c1e1500 */
[----:B------:R-:W-:-:S03]  /*1450*/  ISETP.GE.AND P0, PT, R2, UR4, PT ;  /* 0x0000000402007c0c */ /* 0x000fc6000bf06270 */
[----:B------:R-:W-:Y:S01]  /*1460*/  BAR.SYNC.DEFER_BLOCKING 0x0 ;  /* 0x0000000000007b1d */ /* 0x000fe20000010000 */
[----:B------:R-:W-:-:S04]  /*1470*/  LOP3.LUT R45, R45, R44, RZ, 0x3c, !PT ;  /* 0x0000002c2d2d7212 */ /* 0x000fc800078e3cff */
[C---:B------:R-:W-:Y:S02]  /*1480*/  LOP3.LUT R44, R45.reuse, R44, RZ, 0x3c, !PT ;  /* 0x0000002c2d2c7212 */ /* 0x040fe400078e3cff */
[----:B0-----:R-:W-:Y:S02]  /*1490*/  PRMT R17, RZ, 0x7610, R17 ;  /* 0x00007610ff117816 */ /* 0x001fe40000000011 */
[----:B------:R-:W-:Y:S02]  /*14a0*/  LOP3.LUT R45, R45, R44, RZ, 0x3c, !PT ;  /* 0x0000002c2d2d7212 */ /* 0x000fe400078e3cff */
[-C--:B------:R-:W-:Y:S02]  /*14b0*/  LOP3.LUT R69, R69, R68.reuse, RZ, 0x3c, !PT ;  /* 0x0000004445457212 */ /* 0x080fe400078e3cff */
[----:B------:R-:W-:Y:S02]  /*14c0*/  PRMT R16, RZ, 0x7610, R16 ;  /* 0x00007610ff107816 */ /* 0x000fe40000000010 */
[----:B------:R-:W-:-:S04]  /*14d0*/  LOP3.LUT R68, R69, R68, RZ, 0x3c, !PT ;  /* 0x0000004445447212 */ /* 0x000fc800078e3cff */
[----:B------:R-:W-:Y:S02]  /*14e0*/  LOP3.LUT R69, R69, R68, RZ, 0x3c, !PT ;  /* 0x0000004445457212 */ /* 0x000fe400078e3cff */
[----:B------:R-:W-:-:S04]  /*14f0*/  LOP3.LUT R75, R75, R74, RZ, 0x3c, !PT ;  /* 0x0000004a4b4b7212 */ /* 0x000fc800078e3cff */
[----:B------:R-:W-:-:S04]  /*1500*/  LOP3.LUT R74, R75, R74, RZ, 0x3c, !PT ;  /* 0x0000004a4b4a7212 */ /* 0x000fc800078e3cff */
[----:B------:R-:W-:Y:S02]  /*1510*/  LOP3.LUT R75, R75, R74, RZ, 0x3c, !PT ;  /* 0x0000004a4b4b7212 */ /* 0x000fe400078e3cff */
[----:B------:R-:W-:Y:S01]  /*1520*/  PRMT R34, RZ, 0x7610, R34 ;  /* 0x00007610ff227816 */ /* 0x000fe20000000022 */
[----:B--2---:R-:W-:Y:S04]  /*1530*/  STS.U16 [R63], R32 ;  /* 0x000000203f007388 */ /* 0x004fe80000000400 */
[----:B----4-:R-:W-:Y:S04]  /*1540*/  STS.U16 [R63+0x200], R23 ;  /* 0x000200173f007388 */ /* 0x010fe80000000400 */
[----:B---3--:R0:W-:Y:S02]  /*1550*/  STS.U16 [R63+0x400], R33 ;  /* 0x000400213f007388 */ /* 0x0081e40000000400 */
[----:B0-----:R-:W-:-:S05]  /*1560*/  IMAD.WIDE R32, R52, 0x2, R40 ;  /* 0x0000000234207825 */ /* 0x001fca00078e0228 */
[----:B------:R0:W2:Y:S04]  /*1570*/  @!P0 LDG.E.U16 R16, [R32.64] ;  /* 0x0000000620108981 */ /* 0x0000a8000c1e1500 */
[----:B-----5:R1:W-:Y:S04]  /*1580*/  STS.U16 [R63+0x600], R22 ;  /* 0x000600163f007388 */ /* 0x0203e80000000400 */
[----:B------:R3:W-:Y:S01]  /*1590*/  STS.U16 [R65+0x100], R18 ;  /* 0x0001001241007388 */ /* 0x0007e20000000400 */
[----:B-1----:R-:W-:Y:S01]  /*15a0*/  IMAD.WIDE R22, R52, 0x2, R42 ;  /* 0x0000000234167825 */ /* 0x002fe200078e022a */
[----:B---3--:R-:W-:-:S04]  /*15b0*/  PRMT R18, RZ, 0x7610, R18 ;  /* 0x00007610ff127816 */ /* 0x008fc80000000012 */
[----:B------:R1:W3:Y:S04]  /*15c0*/  @!P0 LDG.E.U16 R17, [R22.64] ;  /* 0x0000000616118981 */ /* 0x0002e8000c1e1500 */
[----:B------:R4:W-:Y:S01]  /*15d0*/  STS.U16 [R65+0x300], R19 ;  /* 0x0003001341007388 */ /* 0x0009e20000000400 */
[----:B-1----:R-:W-:Y:S01]  /*15e0*/  IMAD.WIDE R22, R52, 0x2, R44 ;  /* 0x0000000234167825 */ /* 0x002fe200078e022c */
[----:B----4-:R-:W-:-:S04]  /*15f0*/  PRMT R19, RZ, 0x7610, R19 ;  /* 0x00007610ff137816 */ /* 0x010fc80000000013 */
[----:B------:R1:W4:Y:S04]  /*1600*/  @!P0 LDG.E.U16 R18, [R22.64] ;  /* 0x0000000616128981 */ /* 0x000328000c1e1500 */
[----:B------:R5:W-:Y:S01]  /*1610*/  STS.U16 [R65+0x500], R20 ;  /* 0x0005001441007388 */ /* 0x000be20000000400 */
[----:B-1----:R-:W-:Y:S01]  /*1620*/  IMAD.WIDE R22, R52, 0x2, R66 ;  /* 0x0000000234167825 */ /* 0x002fe200078e0242 */
[----:B-----5:R-:W-:-:S04]  /*1630*/  PRMT R20, RZ, 0x7610, R20 ;  /* 0x00007610ff147816 */ /* 0x020fc80000000014 */
[----:B------:R1:W5:Y:S04]  /*1640*/  @!P0 LDG.E.U16 R19, [R22.64] ;  /* 0x0000000616138981 */ /* 0x000368000c1e1500 */
[----:B------:R0:W-:Y:S01]  /*1650*/  STS.U16 [R65+0x700], R21 ;  /* 0x0007001541007388 */ /* 0x0001e20000000400 */
[----:B-1----:R-:W-:Y:S01]  /*1660*/  IMAD.WIDE R22, R52, 0x2, R68 ;  /* 0x0000000234167825 */ /* 0x002fe200078e0244 */
[----:B0-----:R-:W-:-:S04]  /*1670*/  PRMT R21, RZ, 0x7610, R21 ;  /* 0x00007610ff157816 */ /* 0x001fc80000000015 */
[----:B------:R0:W3:Y:S01]  /*1680*/  @!P0 LDG.E.U16 R20, [R22.64] ;  /* 0x0000000616148981 */ /* 0x0000e2000c1e1500 */
[----:B------:R-:W-:Y:S01]  /*1690*/  PRMT R32, RZ, 0x7610, R32 ;  /* 0x00007610ff207816 */ /* 0x000fe20000000020 */
[----:B0-----:R-:W-:-:S05]  /*16a0*/  IMAD.WIDE R22, R52, 0x2, R70 ;  /* 0x0000000234167825 */ /* 0x001fca00078e0246 */
[----:B------:R0:W5:Y:S02]  /*16b0*/  @!P0 LDG.E.U16 R21, [R22.64] ;  /* 0x0000000616158981 */ /* 0x000164000c1e1500 */
[----:B0-----:R-:W-:-:S05]  /*16c0*/  IMAD.WIDE R22, R52, 0x2, R72 ;  /* 0x0000000234167825 */ /* 0x001fca00078e0248 */
[----:B------:R0:W5:Y:S02]  /*16d0*/  @!P0 LDG.E.U16 R32, [R22.64] ;  /* 0x0000000616208981 */ /* 0x000164000c1e1500 */
[----:B0-----:R-:W-:-:S05]  /*16e0*/  IMAD.WIDE R22, R52, 0x2, R74 ;  /* 0x0000000234167825 */ /* 0x001fca00078e024a */
[----:B------:R-:W5:Y:S01]  /*16f0*/  @!P0 LDG.E.U16 R34, [R22.64] ;  /* 0x0000000616228981 */ /* 0x000f62000c1e1500 */
[----:B------:R-:W-:Y:S01]  /*1700*/  IADD3 R55, R55, -0x1, RZ ;  /* 0xffffffff37377810 */ /* 0x000fe20007ffe0ff */
[----:B------:R-:W-:Y:S01]  /*1710*/  UIADD3 UR4, UR4, -0x20, URZ ;  /* 0xffffffe004047890 */ /* 0x000fe2000fffe03f */
[C---:B------:R-:W-:Y:S02]  /*1720*/  IMAD.WIDE R72, R56.reuse, 0x2, R72 ;  /* 0x0000000238487825 */ /* 0x040fe400078e0248 */
[----:B------:R-:W-:Y:S02]  /*1730*/  ISETP.NE.U32.AND P0, PT, R55, RZ, PT ;  /* 0x000000ff3700720c */ /* 0x000fe40003f05070 */
[----:B------:R-:W-:-:S04]  /*1740*/  IMAD.WIDE R70, R56, 0x2, R70 ;  /* 0x0000000238467825 */ /* 0x000fc800078e0246 */
[----:B------:R-:W-:-:S04]  /*1750*/  IMAD.WIDE R66, R56, 0x2, R66 ;  /* 0x0000000238427825 */ /* 0x000fc800078e0242 */
[----:B------:R-:W-:-:S04]  /*1760*/  IMAD.WIDE R42, R56, 0x2, R42 ;  /* 0x00000002382a7825 */ /* 0x000fc800078e022a */
[----:B------:R-:W-:-:S04]  /*1770*/  IMAD.WIDE R40, R56, 0x2, R40 ;  /* 0x0000000238287825 */ /* 0x000fc800078e0228 */
[----:B------:R-:W-:Y:S01]  /*1780*/  IMAD.WIDE R76, R57, 0x2, R76 ;  /* 0x00000002394c7825 */ /* 0x000fe200078e024c */
[----:B--2---:R-:W-:Y:S04]  /*1790*/  STS.U16 [R63+0x800], R16 ;  /* 0x000800103f007388 */ /* 0x004fe80000000400 */
[----:B----4-:R-:W-:Y:S04]  /*17a0*/  STS.U16 [R63+0xa00], R18 ;  /* 0x000a00123f007388 */ /* 0x010fe80000000400 */
[----:B---3--:R-:W-:Y:S04]  /*17b0*/  STS.U16 [R63+0xc00], R20 ;  /* 0x000c00143f007388 */ /* 0x008fe80000000400 */
[----:B-----5:R-:W-:Y:S04]  /*17c0*/  STS.U16 [R63+0xe00], R32 ;  /* 0x000e00203f007388 */ /* 0x020fe80000000400 */
[----:B------:R-:W-:Y:S04]  /*17d0*/  STS.U16 [R65+0x900], R17 ;  /* 0x0009001141007388 */ /* 0x000fe80000000400 */
[----:B------:R-:W-:Y:S04]  /*17e0*/  STS.U16 [R65+0xb00], R19 ;  /* 0x000b001341007388 */ /* 0x000fe80000000400 */
[----:B------:R-:W-:Y:S04]  /*17f0*/  STS.U16 [R65+0xd00], R21 ;  /* 0x000d001541007388 */ /* 0x000fe80000000400 */
[----:B------:R-:W-:Y:S04]  /*1800*/  STS.U16 [R65+0xf00], R34 ;  /* 0x000f002241007388 */ /* 0x000fe80000000400 */
[----:B------:R-:W-:Y:S06]  /*1810*/  BAR.SYNC.DEFER_BLOCKING 0x0 ;  /* 0x0000000000007b1d */ /* 0x000fec0000010000 */
[----:B------:R-:W-:Y:S04]  /*1820*/  LDSM.16.MT88.4 R32, [R38] ;  /* 0x000000002620783b */ /* 0x000fe80000004200 */
[----:B------:R-:W0:Y:S04]  /*1830*/  LDSM.16.M88.4 R16, [R39+0x800] ;  /* 0x000800002710783b */ /* 0x000e280000000200 */
[----:B------:R-:W1:Y:S01]  /*1840*/  LDSM.16.M88.4 R20, [R39+0xc00] ;  /* 0x000c00002714783b */ /* 0x000e620000000200 */
[C---:B0-----:R-:W-:Y:S07]  /*1850*/  HMMA.16816.F32 R24, R32.reuse, R16, R24 ;  /* 0x000000102018723c */ /* 0x041fee0000001818 */
[----:B------:R-:W-:Y:S01]  /*1860*/  IMAD.WIDE R16, R56, 0x2, R74 ;  /* 0x0000000238107825 */ /* 0x000fe200078e024a */
[----:B-1----:R-:W-:Y:S01]  /*1870*/  HMMA.16816.F32 R28, R32, R20, R28 ;  /* 0x00000014201c723c */ /* 0x002fe2000000181c */
[----:B------:R-:W0:Y:S02]  /*1880*/  LDSM.16.MT88.4 R32, [R38+0x400] ;  /* 0x000400002620783b */ /* 0x000e240000004200 */
[----:B------:R-:W-:-:S02]  /*1890*/  IMAD.MOV.U32 R75, RZ, RZ, R16 ;  /* 0x000000ffff4b7224 */ /* 0x000fc400078e0010 */
[----:B------:R-:W-:Y:S02]  /*18a0*/  IMAD.MOV.U32 R74, RZ, RZ, R17 ;  /* 0x000000ffff4a7224 */ /* 0x000fe400078e0011 */
[----:B------:R-:W-:-:S04]  /*18b0*/  IMAD.WIDE R16, R56, 0x2, R44 ;  /* 0x0000000238107825 */ /* 0x000fc800078e022c */
[----:B------:R-:W-:Y:S02]  /*18c0*/  IMAD.MOV.U32 R45, RZ, RZ, R16 ;  /* 0x000000ffff2d7224 */ /* 0x000fe400078e0010 */
[----:B------:R-:W-:-:S03]  /*18d0*/  IMAD.MOV.U32 R44, RZ, RZ, R17 ;  /* 0x000000ffff2c7224 */ /* 0x000fc600078e0011 */
[C---:B0-----:R-:W-:Y:S07]  /*18e0*/  HMMA.16816.F32 R24, R32.reuse, R18, R24 ;  /* 0x000000122018723c */ /* 0x041fee0000001818 */
[----:B------:R-:W-:Y:S01]  /*18f0*/  IMAD.WIDE R18, R56, 0x2, R68 ;  /* 0x0000000238127825 */ /* 0x000fe200078e0244 */
[----:B------:R-:W-:Y:S03]  /*1900*/  HMMA.16816.F32 R28, R32, R22, R28 ;  /* 0x00000016201c723c */ /* 0x000fe6000000181c */
[----:B------:R-:W-:-:S02]  /*1910*/  IMAD.MOV.U32 R69, RZ, RZ, R18 ;  /* 0x000000ffff457224 */ /* 0x000fc400078e0012 */
[----:B------:R-:W-:Y:S01]  /*1920*/  IMAD.MOV.U32 R68, RZ, RZ, R19 ;  /* 0x000000ffff447224 */ /* 0x000fe200078e0013 */
[----:B------:R-:W-:Y:S05]  /*1930*/  @P0 BRA `(.L_x_1) ;  /* 0xfffff91000000947 */ /* 0x000fea000383ffff */
[----:B------:R-:W-:-:S13]  /*1940*/  NOP ;  /* 0x0000000000007918 */ /* 0x000fda0000000000 */
[----:B------:R-:W-:Y:S02]  /*1950*/  F2FP.PACK_AB R27, R31, R27 ;  /* 0x0000001b1f1b723e */ /* 0x000fe400000000ff */
[----:B------:R-:W-:Y:S02]  /*1960*/  F2FP.PACK_AB R26, R30, R26 ;  /* 0x0000001a1e1a723e */ /* 0x000fe400000000ff */
[----:B------:R-:W-:Y:S02]  /*1970*/  F2FP.PACK_AB R25, R29, R25 ;  /* 0x000000191d19723e */ /* 0x000fe400000000ff */
[----:B------:R-:W-:-:S07]  /*1980*/  F2FP.PACK_AB R24, R28, R24 ;  /* 0x000000181c18723e */ /* 0x000fce00000000ff */
.L_x_0:
[----:B------:R-:W-:Y:S01]  /*1990*/  BAR.SYNC.DEFER_BLOCKING 0x0 ;  /* 0x0000000000007b1d */ /* 0x000fe20000010000 */
[----:B------:R-:W-:Y:S02]  /*19a0*/  ISETP.NE.U32.AND P0, PT, R7, RZ, PT ;  /* 0x000000ff0700720c */ /* 0x000fe40003f05070 */
[----:B------:R-:W-:-:S02]  /*19b0*/  LOP3.LUT R6, R6, 0x40, RZ, 0xc0, !PT ;  /* 0x0000004006067812 */ /* 0x000fc400078ec0ff */
[----:B------:R-:W-:Y:S02]  /*19c0*/  SEL R2, RZ, 0x404, !P0 ;  /* 0x00000404ff027807 */ /* 0x000fe40004000000 */
[----:B------:R-:W-:Y:S02]  /*19d0*/  LOP3.LUT R3, R0, 0x20, RZ, 0xc0, !PT ;  /* 0x0000002000037812 */ /* 0x000fe400078ec0ff */
[----:B------:R-:W-:Y:S02]  /*19e0*/  LOP3.LUT R5, R2, 0x3c, R5, 0x78, !PT ;  /* 0x0000003c02057812 */ /* 0x000fe400078e7805 */
[----:B------:R-:W-:Y:S01]  /*19f0*/  SHF.R.S32.HI R16, RZ, 0x3, R0 ;  /* 0x00000003ff107819 */ /* 0x000fe20000011400 */
[----:B------:R-:W-:Y:S01]  /*1a00*/  IMAD R6, R3, 0x8, R6 ;  /* 0x0000000803067824 */ /* 0x000fe200078e0206 */
[----:B------:R-:W-:Y:S02]  /*1a10*/  SHF.R.S32.HI R4, RZ, 0x4, R0 ;  /* 0x00000004ff047819 */ /* 0x000fe40000011400 */
[----:B------:R-:W-:Y:S01]  /*1a20*/  SGXT R0, R16, 0x1 ;  /* 0x000000011000781a */ /* 0x000fe20000000200 */
[----:B------:R-:W-:Y:S01]  /*1a30*/  IMAD.IADD R5, R6, 0x1, R5 ;  /* 0x0000000106057824 */ /* 0x000fe200078e0205 */
[----:B------:R-:W-:Y:S01]  /*1a40*/  SGXT R4, R4, 0x1 ;  /* 0x000000010404781a */ /* 0x000fe20000000200 */
[----:B------:R-:W-:Y:S01]  /*1a50*/  IMAD R16, R15, c[0x0][0x198], RZ ;  /* 0x000066000f107a24 */ /* 0x000fe200078e02ff */
[----:B------:R-:W-:-:S02]  /*1a60*/  LOP3.LUT R17, R0, 0x240, RZ, 0xc0, !PT ;  /* 0x0000024000117812 */ /* 0x000fc400078ec0ff */
[----:B------:R-:W-:Y:S02]  /*1a70*/  LOP3.LUT R0, R5, 0x40, RZ, 0x3c, !PT ;  /* 0x0000004005007812 */ /* 0x000fe400078e3cff */
[----:B------:R-:W-:Y:S01]  /*1a80*/  LOP3.LUT R4, R4, 0x404, RZ, 0xc0, !PT ;  /* 0x0000040404047812 */ /* 0x000fe200078ec0ff */
[----:B------:R-:W-:Y:S01]  /*1a90*/  STS [R5], R24 ;  /* 0x0000001805007388 */ /* 0x000fe20000000800 */
[----:B------:R-:W-:Y:S02]  /*1aa0*/  LOP3.LUT R17, R17, 0x38, R8, 0xf8, !PT ;  /* 0x0000003811117812 */ /* 0x000fe400078ef808 */
[----:B------:R-:W-:Y:S01]  /*1ab0*/  ISETP.GE.AND P0, PT, R37, c[0x0][0x178], PT ;  /* 0x00005e0025007a0c */ /* 0x000fe20003f06270 */
[----:B------:R-:W-:Y:S01]  /*1ac0*/  STS [R5+0x80], R25 ;  /* 0x0000801905007388 */ /* 0x000fe20000000800 */
[----:B------:R-:W-:Y:S02]  /*1ad0*/  IMAD R4, R3, 0x4, R4 ;  /* 0x0000000403047824 */ /* 0x000fe400078e0204 */
[----:B------:R-:W-:Y:S01]  /*1ae0*/  IMAD R37, R37, c[0x0][0x194], RZ ;  /* 0x0000650025257a24 */ /* 0x000fe200078e02ff */
[----:B------:R-:W-:Y:S01]  /*1af0*/  STS [R0+0x200], R26 ;  /* 0x0002001a00007388 */ /* 0x000fe20000000800 */
[C---:B------:R-:W-:Y:S01]  /*1b00*/  ISETP.LT.AND P1, PT, R9.reuse, c[0x0][0x17c], !P0 ;  /* 0x00005f0009007a0c */ /* 0x040fe20004721270 */
[----:B------:R-:W-:Y:S01]  /*1b10*/  IMAD R9, R9, c[0x0][0x198], RZ ;  /* 0x0000660009097a24 */ /* 0x000fe200078e02ff */
[----:B------:R-:W-:Y:S01]  /*1b20*/  LOP3.LUT R17, R4, R17, R7, 0xf6, !PT ;  /* 0x0000001104117212 */ /* 0x000fe200078ef607 */
[----:B------:R0:W-:Y:S04]  /*1b30*/  STS [R0+0x280], R27 ;  /* 0x0002801b00007388 */ /* 0x0001e80000000800 */
[----:B------:R-:W-:Y:S01]  /*1b40*/  BAR.SYNC.DEFER_BLOCKING 0x0 ;  /* 0x0000000000007b1d */ /* 0x000fe20000010000 */
[----:B------:R-:W-:-:S02]  /*1b50*/  LOP3.LUT R6, R17, 0x4, RZ, 0x3c, !PT ;  /* 0x0000000411067812 */ /* 0x000fc400078e3cff */
[C---:B------:R-:W-:Y:S02]  /*1b60*/  LEA R18, P2, R37.reuse, c[0x0][0x170], 0x1 ;  /* 0x00005c0025127a11 */ /* 0x040fe400078408ff */
[C---:B------:R-:W-:Y:S01]  /*1b70*/  ISETP.LT.AND P4, PT, R10.reuse, c[0x0][0x17c], !P0 ;  /* 0x00005f000a007a0c */ /* 0x040fe20004781270 */
[----:B------:R-:W-:Y:S01]  /*1b80*/  IMAD R10, R10, c[0x0][0x198], RZ ;  /* 0x000066000a0a7a24 */ /* 0x000fe200078e02ff */
[----:B------:R-:W-:Y:S01]  /*1b90*/  LEA.HI.X.SX32 R37, R37, c[0x0][0x174], 0x1, P2 ;  /* 0x00005d0025257a11 */ /* 0x000fe200010f0eff */
[----:B0-----:R-:W-:Y:S01]  /*1ba0*/  IMAD R0, R14, c[0x0][0x198], RZ ;  /* 0x000066000e007a24 */ /* 0x001fe200078e02ff */
[CC--:B------:R-:W-:Y:S02]  /*1bb0*/  LEA R2, P2, R9.reuse, R18.reuse, 0x1 ;  /* 0x0000001209027211 */ /* 0x0c0fe400078408ff */
[----:B------:R-:W-:Y:S02]  /*1bc0*/  LEA R4, P3, R10, R18, 0x1 ;  /* 0x000000120a047211 */ /* 0x000fe400078608ff */
[----:B------:R-:W-:-:S02]  /*1bd0*/  LEA.HI.X.SX32 R3, R9, R37, 0x1, P2 ;  /* 0x0000002509037211 */ /* 0x000fc400010f0eff */
[----:B------:R-:W-:Y:S02]  /*1be0*/  LEA.HI.X.SX32 R5, R10, R37, 0x1, P3 ;  /* 0x000000250a057211 */ /* 0x000fe400018f0eff */
[C---:B------:R-:W-:Y:S01]  /*1bf0*/  ISETP.LT.AND P5, PT, R11.reuse, c[0x0][0x17c], !P0 ;  /* 0x00005f000b007a0c */ /* 0x040fe200047a1270 */
[----:B------:R-:W-:Y:S01]  /*1c00*/  IMAD R11, R11, c[0x0][0x198], RZ ;  /* 0x000066000b0b7a24 */ /* 0x000fe200078e02ff */
[C---:B------:R-:W-:Y:S01]  /*1c10*/  ISETP.LT.AND P3, PT, R13.reuse, c[0x0][0x17c], !P0 ;  /* 0x00005f000d007a0c */ /* 0x040fe20004761270 */
[----:B------:R-:W-:Y:S01]  /*1c20*/  IMAD R13, R13, c[0x0][0x198], RZ ;  /* 0x000066000d0d7a24 */ /* 0x000fe200078e02ff */
[----:B------:R-:W0:Y:S04]  /*1c30*/  LDS R19, [R17] ;  /* 0x0000000011137984 */ /* 0x000e280000000800 */
[----:B------:R-:W1:Y:S04]  /*1c40*/  LDS R23, [R6] ;  /* 0x0000000006177984 */ /* 0x000e680000000800 */
[----:B------:R2:W3:Y:S04]  /*1c50*/  LDS R21, [R17+0x100] ;  /* 0x0001000011157984 */ /* 0x0004e80000000800 */
[----:B------:R4:W5:Y:S01]  /*1c60*/  LDS R25, [R6+0x100] ;  /* 0x0001000006197984 */ /* 0x0009620000000800 */
[----:B--2---:R-:W-:Y:S01]  /*1c70*/  IMAD R17, R36, c[0x0][0x198], RZ ;  /* 0x0000660024117a24 */ /* 0x004fe200078e02ff */
[----:B----4-:R-:W-:-:S04]  /*1c80*/  LEA R6, P6, R11, R18, 0x1 ;  /* 0x000000120b067211 */ /* 0x010fc800078c08ff */
[----:B------:R-:W-:Y:S02]  /*1c90*/  LEA.HI.X.SX32 R7, R11, R37, 0x1, P6 ;  /* 0x000000250b077211 */ /* 0x000fe400030f0eff */
[----:B------:R-:W-:-:S04]  /*1ca0*/  LEA R8, P6, R0, R18, 0x1 ;  /* 0x0000001200087211 */ /* 0x000fc800078c08ff */
[----:B------:R-:W-:Y:S01]  /*1cb0*/  LEA.HI.X.SX32 R9, R0, R37, 0x1, P6 ;  /* 0x0000002500097211 */ /* 0x000fe200030f0eff */
[----:B0-----:R0:W-:Y:S04]  /*1cc0*/  @P1 STG.E.U16 [R2.64], R19 ;  /* 0x0000001302001986 */ /* 0x0011e8000c101506 */
[----:B-1----:R1:W-:Y:S01]  /*1cd0*/  @P4 STG.E.U16 [R4.64], R23 ;  /* 0x0000001704004986 */ /* 0x0023e2000c101506 */
[C---:B------:R-:W-:Y:S01]  /*1ce0*/  ISETP.LT.AND P4, PT, R12.reuse, c[0x0][0x17c], !P0 ;  /* 0x00005f000c007a0c */ /* 0x040fe20004781270 */
[----:B------:R-:W-:Y:S01]  /*1cf0*/  IMAD R12, R12, c[0x0][0x198], RZ ;  /* 0x000066000c0c7a24 */ /* 0x000fe200078e02ff */
[----:B---3--:R-:W-:Y:S01]  /*1d00*/  PRMT R0, R21, 0x7632, R0 ;  /* 0x0000763215007816 */ /* 0x008fe20000000000 */
[----:B------:R2:W-:Y:S03]  /*1d10*/  @P5 STG.E.U16 [R6.64], R21 ;  /* 0x0000001506005986 */ /* 0x0005e6000c101506 */
[----:B0-----:R-:W-:-:S02]  /*1d20*/  LEA R2, P1, R12, R18, 0x1 ;  /* 0x000000120c027211 */ /* 0x001fc400078208ff */
[----:B------:R-:W-:Y:S02]  /*1d30*/  PRMT R19, R19, 0x7632, R19 ;  /* 0x0000763213137816 */ /* 0x000fe40000000013 */
[CC--:B-1----:R-:W-:Y:S02]  /*1d40*/  LEA R4, P2, R13.reuse, R18.reuse, 0x1 ;  /* 0x000000120d047211 */ /* 0x0c2fe400078408ff */
[-C--:B------:R-:W-:Y:S02]  /*1d50*/  LEA.HI.X.SX32 R3, R12, R37.reuse, 0x1, P1 ;  /* 0x000000250c037211 */ /* 0x080fe400008f0eff */
[----:B------:R-:W-:Y:S02]  /*1d60*/  LEA R10, P1, R16, R18, 0x1 ;  /* 0x00000012100a7211 */ /* 0x000fe400078208ff */
[----:B------:R-:W-:Y:S01]  /*1d70*/  LEA.HI.X.SX32 R5, R13, R37, 0x1, P2 ;  /* 0x000000250d057211 */ /* 0x000fe200010f0eff */
[----:B-----5:R2:W-:Y:S01]  /*1d80*/  @P4 STG.E.U16 [R2.64], R25 ;  /* 0x0000001902004986 */ /* 0x0205e2000c101506 */
[----:B------:R-:W-:-:S02]  /*1d90*/  ISETP.LT.AND P2, PT, R14, c[0x0][0x17c], !P0 ;  /* 0x00005f000e007a0c */ /* 0x000fc40004741270 */
[----:B------:R-:W-:Y:S01]  /*1da0*/  LEA.HI.X.SX32 R11, R16, R37, 0x1, P1 ;  /* 0x00000025100b7211 */ /* 0x000fe200008f0eff */
[----:B------:R2:W-:Y:S01]  /*1db0*/  @P3 STG.E.U16 [R4.64], R19 ;  /* 0x0000001304003986 */ /* 0x0005e2000c101506 */
[----:B------:R-:W-:Y:S02]  /*1dc0*/  ISETP.LT.AND P1, PT, R15, c[0x0][0x17c], !P0 ;  /* 0x00005f000f007a0c */ /* 0x000fe40004721270 */
[----:B------:R-:W-:Y:S02]  /*1dd0*/  ISETP.LT.AND P0, PT, R36, c[0x0][0x17c], !P0 ;  /* 0x00005f0024007a0c */ /* 0x000fe40004701270 */
[----:B------:R-:W-:Y:S02]  /*1de0*/  PRMT R23, R23, 0x7632, R23 ;  /* 0x0000763217177816 */ /* 0x000fe40000000017 */
[----:B------:R-:W-:-:S03]  /*1df0*/  LEA R12, P6, R17, R18, 0x1 ;  /* 0x00000012110c7211 */ /* 0x000fc600078c08ff */
[----:B------:R2:W-:Y:S01]  /*1e00*/  @P2 STG.E.U16 [R8.64], R23 ;  /* 0x0000001708002986 */ /* 0x0005e2000c101506 */
[----:B------:R-:W-:-:S03]  /*1e10*/  LEA.HI.X.SX32 R13, R17, R37, 0x1, P6 ;  /* 0x00000025110d7211 */ /* 0x000fc600030f0eff */
[----:B------:R2:W-:Y:S02]  /*1e20*/  @P1 STG.E.U16 [R10.64], R0 ;  /* 0x000000000a001986 */ /* 0x0005e4000c101506 */
[----:B------:R-:W-:Y:S05]  /*1e30*/  @!P0 EXIT ;  /* 0x000000000000894d */ /* 0x000fea0003800000 */
[----:B--2---:R-:W-:-:S05]  /*1e40*/  PRMT R6, R25, 0x7632, R6 ;  /* 0x0000763219067816 */ /* 0x004fca0000000006 */
[----:B------:R-:W-:Y:S01]  /*1e50*/  STG.E.U16 [R12.64], R6 ;  /* 0x000000060c007986 */ /* 0x000fe2000c101506 */
[----:B------:R-:W-:Y:S05]  /*1e60*/  EXIT ;  /* 0x000000000000794d */ /* 0x000fea0003800000 */
.L_x_2:
[----:B------:R-:W-:-:S00]  /*1e70*/  BRA `(.L_x_2) ;  /* 0xfffffff000007947 */ /* 0x000fc0000383ffff */
[----:B------:R-:W-:-:S00]  /*1e80*/  NOP ;  /* 0x0000000000007918 */ /* 0x000fc00000000000 */
[----:B------:R-:W-:-:S00]  /*1e90*/  NOP ;  /* 0x0000000000007918 */ /* 0x000fc00000000000 */
[----:B------:R-:W-:-:S00]  /*1ea0*/  NOP ;  /* 0x0000000000007918 */ /* 0x000fc00000000000 */
[----:B------:R-:W-:-:S00]  /*1eb0*/  NOP ;  /* 0x0000000000007918 */ /* 0x000fc00000000000 */
[----:B------:R-:W-:-:S00]  /*1ec0*/  NOP ;  /* 0x0000000000007918 */ /* 0x000fc00000000000 */
[----:B------:R-:W-:-:S00]  /*1ed0*/  NOP ;  /* 0x0000000000007918 */ /* 0x000fc00000000000 */
[----:B------:R-:W-:-:S00]  /*1ee0*/  NOP ;  /* 0x0000000000007918 */ /* 0x000fc00000000000 */
[----:B------:R-:W-:-:S00]  /*1ef0*/  NOP ;  /* 0x0000000000007918 */ /* 0x000fc00000000000 */
.L_x_3:


//--------------------- .nv.shared.matmul_kernel  --------------------------
	.section	.nv.shared.matmul_kernel,"aw",@nobits
	.sectionflags	@""
	.align	16
